# CuTe-DSL kernel — source=fa4 family=fa4_fwd_sm100
# config = {"dtype": "Float8E4M3FN", "causal": false, "use_2cta": false, "q_stage": 1, "head_dim": 128}


// ===== COMPILED SASS (sm_100a) =====

	.target	sm_100a

	.elftype	@"ET_EXEC"


//--------------------- .note.nv.tkinfo           --------------------------
	.section	.note.nv.tkinfo,"",@"SHT_NOTE"
	.sectionflags	@"SHF_NOTE_NV_TKINFO"
	.tkinfo
        /*0018*/ 	.word	0x00000081
        /*0030*/ 	.string	""
        /*0030*/ 	.string	"ptxas"
        /*0030*/ 	.string	"Cuda compilation tools, release 12.9, V12.9.83"
        /*0030*/ 	.string	"Build system must define TOOLS_VERSION_EXTENDED"
        /*0030*/ 	.string	"-O 3 -arch sm_100a "



//--------------------- .note.nv.cuver            --------------------------
	.section	.note.nv.cuver,"",@"SHT_NOTE"
	.sectionflags	@"SHF_NOTE_NV_CUVER"
        /*0018*/ 	.short	0x0001
        /*001a*/ 	.short	0x0064
        /*001c*/ 	.short	0x0001
        /*001e*/ 	.short	0x0000
        /*0020*/ 	.short	0x0001
        /*0022*/ 	.short	0x0000


//--------------------- .nv.info                  --------------------------
	.section	.nv.info,"",@"SHT_CUDA_INFO"
	.align	4


	//----- nvinfo : EIATTR_REGCOUNT
	.align		4
        /*0000*/ 	.byte	0x04, 0x2f
        /*0002*/ 	.short	(.L_4 - .L_3)
	.align		4
.L_3:
        /*0004*/ 	.word	index@(kernel_cutlass_kernel_flash_attncuteflash_fwd_sm100FlashAttentionForwardSm100_object_at__tensor0000o12811101213_tensor0000o12811101213_tensor0000o12810111213_tensor0000o12811101213_tensor_0)
        /*0008*/ 	.word	0x00000080


	//----- nvinfo : EIATTR_FRAME_SIZE
	.align		4
.L_4:
        /*000c*/ 	.byte	0x04, 0x11
        /*000e*/ 	.short	(.L_6 - .L_5)
	.align		4
.L_5:
        /*0010*/ 	.word	index@($__internal_2_$__cuda_sm10x_tcgen05_guardrail_trap_unallocated_columns_being_dealloced)
        /*0014*/ 	.word	0x00000000


	//----- nvinfo : EIATTR_FRAME_SIZE
	.align		4
.L_6:
        /*0018*/ 	.byte	0x04, 0x11
        /*001a*/ 	.short	(.L_8 - .L_7)
	.align		4
.L_7:
        /*001c*/ 	.word	index@($__internal_1_$__cuda_sm10x_tcgen05_guardrail_trap_phase_invalid_during_alloc)
        /*0020*/ 	.word	0x00000000


	//----- nvinfo : EIATTR_FRAME_SIZE
	.align		4
.L_8:
        /*0024*/ 	.byte	0x04, 0x11
        /*0026*/ 	.short	(.L_10 - .L_9)
	.align		4
.L_9:
        /*0028*/ 	.word	index@($__internal_0_$__cuda_sm10x_tcgen05_guardrail_trap_col_being_dealloced_not_returned_by_alloc)
        /*002c*/ 	.word	0x00000000


	//----- nvinfo : EIATTR_FRAME_SIZE
	.align		4
.L_10:
        /*0030*/ 	.byte	0x04, 0x11
        /*0032*/ 	.short	(.L_12 - .L_11)
	.align		4
.L_11:
        /*0034*/ 	.word	index@(kernel_cutlass_kernel_flash_attncuteflash_fwd_sm100FlashAttentionForwardSm100_object_at__tensor0000o12811101213_tensor0000o12811101213_tensor0000o12810111213_tensor0000o12811101213_tensor_0)
        /*0038*/ 	.word	0x00000000


	//----- nvinfo : EIATTR_MIN_STACK_SIZE
	.align		4
.L_12:
        /*003c*/ 	.byte	0x04, 0x12
        /*003e*/ 	.short	(.L_14 - .L_13)
	.align		4
.L_13:
        /*0040*/ 	.word	index@(kernel_cutlass_kernel_flash_attncuteflash_fwd_sm100FlashAttentionForwardSm100_object_at__tensor0000o12811101213_tensor0000o12811101213_tensor0000o12810111213_tensor0000o12811101213_tensor_0)
        /*0044*/ 	.word	0x00000000
.L_14:


//--------------------- .nv.info.kernel_cutlass_kernel_flash_attncuteflash_fwd_sm100FlashAttentionForwardSm100_object_at__tensor0000o12811101213_tensor0000o12811101213_tensor0000o12810111213_tensor0000o12811101213_tensor_0 --------------------------
	.section	.nv.info.kernel_cutlass_kernel_flash_attncuteflash_fwd_sm100FlashAttentionForwardSm100_object_at__tensor0000o12811101213_tensor0000o12811101213_tensor0000o12810111213_tensor0000o12811101213_tensor_0,"",@"SHT_CUDA_INFO"
	.sectionflags	@""
	.align	4


	//----- nvinfo : EIATTR_CUDA_API_VERSION
	.align		4
        /*0000*/ 	.byte	0x04, 0x37
        /*0002*/ 	.short	(.L_16 - .L_15)
.L_15:
        /*0004*/ 	.word	0x00000081


	//----- nvinfo : EIATTR_KPARAM_INFO
	.align		4
.L_16:
        /*0008*/ 	.byte	0x04, 0x17
        /*000a*/ 	.short	(.L_18 - .L_17)
.L_17:
        /*000c*/ 	.word	0x00000000
        /*0010*/ 	.short	0x000f
        /*0012*/ 	.short	0x02a8
        /*0014*/ 	.byte	0x00, 0xf0, 0x11, 0x00


	//----- nvinfo : EIATTR_KPARAM_INFO
	.align		4
.L_18:
        /*0018*/ 	.byte	0x04, 0x17
        /*001a*/ 	.short	(.L_20 - .L_19)
.L_19:
        /*001c*/ 	.word	0x00000000
        /*0020*/ 	.short	0x000e
        /*0022*/ 	.short	0x02a4
        /*0024*/ 	.byte	0x00, 0xf0, 0x11, 0x00


	//----- nvinfo : EIATTR_KPARAM_INFO
	.align		4
.L_20:
        /*0028*/ 	.byte	0x04, 0x17
        /*002a*/ 	.short	(.L_22 - .L_21)
.L_21:
        /*002c*/ 	.word	0x00000000
        /*0030*/ 	.short	0x000d
        /*0032*/ 	.short	0x0298
        /*0034*/ 	.byte	0x00, 0xf0, 0x31, 0x00


	//----- nvinfo : EIATTR_KPARAM_INFO
	.align		4
.L_22:
        /*0038*/ 	.byte	0x04, 0x17
        /*003a*/ 	.short	(.L_24 - .L_23)
.L_23:
        /*003c*/ 	.word	0x00000000
        /*0040*/ 	.short	0x000c
        /*0042*/ 	.short	0x028c
        /*0044*/ 	.byte	0x00, 0xf0, 0x31, 0x00


	//----- nvinfo : EIATTR_KPARAM_INFO
	.align		4
.L_24:
        /*0048*/ 	.byte	0x04, 0x17
        /*004a*/ 	.short	(.L_26 - .L_25)
.L_25:
        /*004c*/ 	.word	0x00000000
        /*0050*/ 	.short	0x000b
        /*0052*/ 	.short	0x0287
        /*0054*/ 	.byte	0x00, 0xf0, 0x0d, 0x00


	//----- nvinfo : EIATTR_KPARAM_INFO
	.align		4
.L_26:
        /*0058*/ 	.byte	0x04, 0x17
        /*005a*/ 	.short	(.L_28 - .L_27)
.L_27:
        /*005c*/ 	.word	0x00000000
        /*0060*/ 	.short	0x000a
        /*0062*/ 	.short	0x0284
        /*0064*/ 	.byte	0x00, 0xf0, 0x0d, 0x00


	//----- nvinfo : EIATTR_KPARAM_INFO
	.align		4
.L_28:
        /*0068*/ 	.byte	0x04, 0x17
        /*006a*/ 	.short	(.L_30 - .L_29)
.L_29:
        /*006c*/ 	.word	0x00000000
        /*0070*/ 	.short	0x0009
        /*0072*/ 	.short	0x0280
        /*0074*/ 	.byte	0x00, 0xf0, 0x11, 0x00


	//----- nvinfo : EIATTR_KPARAM_INFO
	.align		4
.L_30:
        /*0078*/ 	.byte	0x04, 0x17
        /*007a*/ 	.short	(.L_32 - .L_31)
.L_31:
        /*007c*/ 	.word	0x00000000
        /*0080*/ 	.short	0x0008
        /*0082*/ 	.short	0x0200
        /*0084*/ 	.byte	0x00, 0xf0, 0x01, 0x02


	//----- nvinfo : EIATTR_KPARAM_INFO
	.align		4
.L_32:
        /*0088*/ 	.byte	0x04, 0x17
        /*008a*/ 	.short	(.L_34 - .L_33)
.L_33:
        /*008c*/ 	.word	0x00000000
        /*0090*/ 	.short	0x0007
        /*0092*/ 	.short	0x0180
        /*0094*/ 	.byte	0x00, 0xf0, 0x01, 0x02


	//----- nvinfo : EIATTR_KPARAM_INFO
	.align		4
.L_34:
        /*0098*/ 	.byte	0x04, 0x17
        /*009a*/ 	.short	(.L_36 - .L_35)
.L_35:
        /*009c*/ 	.word	0x00000000
        /*00a0*/ 	.short	0x0006
        /*00a2*/ 	.short	0x0100
        /*00a4*/ 	.byte	0x00, 0xf0, 0x01, 0x02


	//----- nvinfo : EIATTR_KPARAM_INFO
	.align		4
.L_36:
        /*00a8*/ 	.byte	0x04, 0x17
        /*00aa*/ 	.short	(.L_38 - .L_37)
.L_37:
        /*00ac*/ 	.word	0x00000000
        /*00b0*/ 	.short	0x0005
        /*00b2*/ 	.short	0x0080
        /*00b4*/ 	.byte	0x00, 0xf0, 0x01, 0x02


	//----- nvinfo : EIATTR_KPARAM_INFO
	.align		4
.L_38:
        /*00b8*/ 	.byte	0x04, 0x17
        /*00ba*/ 	.short	(.L_40 - .L_39)
.L_39:
        /*00bc*/ 	.word	0x00000000
        /*00c0*/ 	.short	0x0004
        /*00c2*/ 	.short	0x0030
        /*00c4*/ 	.byte	0x00, 0xf0, 0xa1, 0x00


	//----- nvinfo : EIATTR_KPARAM_INFO
	.align		4
.L_40:
        /*00c8*/ 	.byte	0x04, 0x17
        /*00ca*/ 	.short	(.L_42 - .L_41)
.L_41:
        /*00cc*/ 	.word	0x00000000
        /*00d0*/ 	.short	0x0003
        /*00d2*/ 	.short	0x0024
        /*00d4*/ 	.byte	0x00, 0xf0, 0x31, 0x00


	//----- nvinfo : EIATTR_KPARAM_INFO
	.align		4
.L_42:
        /*00d8*/ 	.byte	0x04, 0x17
        /*00da*/ 	.short	(.L_44 - .L_43)
.L_43:
        /*00dc*/ 	.word	0x00000000
        /*00e0*/ 	.short	0x0002
        /*00e2*/ 	.short	0x0018
        /*00e4*/ 	.byte	0x00, 0xf0, 0x31, 0x00


	//----- nvinfo : EIATTR_KPARAM_INFO
	.align		4
.L_44:
        /*00e8*/ 	.byte	0x04, 0x17
        /*00ea*/ 	.short	(.L_46 - .L_45)
.L_45:
        /*00ec*/ 	.word	0x00000000
        /*00f0*/ 	.short	0x0001
        /*00f2*/ 	.short	0x000c
        /*00f4*/ 	.byte	0x00, 0xf0, 0x31, 0x00


	//----- nvinfo : EIATTR_KPARAM_INFO
	.align		4
.L_46:
        /*00f8*/ 	.byte	0x04, 0x17
        /*00fa*/ 	.short	(.L_48 - .L_47)
.L_47:
        /*00fc*/ 	.word	0x00000000
        /*0100*/ 	.short	0x0000
        /*0102*/ 	.short	0x0000
        /*0104*/ 	.byte	0x00, 0xf0, 0x31, 0x00


	//----- nvinfo : EIATTR_AT_ENTRY_FRAGMENTS
	.align		4
.L_48:
        /*0108*/ 	.byte	0x04, 0x4f
        /*010a*/ 	.short	(.L_50 - .L_49)


	//   ....[0]....
.L_49:
        /*010c*/ 	.word	0x00000004


	//----- nvinfo : EIATTR_RESERVED_SMEM_USED
	.align		4
.L_50:
        /*0110*/ 	.byte	0x01, 0x41
	.zero		2


	//----- nvinfo : EIATTR_SPARSE_MMA_MASK
	.align		4
        /*0114*/ 	.byte	0x03, 0x50
        /*0116*/ 	.short	0x0000


	//----- nvinfo : EIATTR_TCGEN05_1CTA_USED
	.align		4
        /*0118*/ 	.byte	0x01, 0x51
	.zero		2


	//----- nvinfo : EIATTR_MAXREG_COUNT
	.align		4
        /*011c*/ 	.byte	0x03, 0x1b
        /*011e*/ 	.short	0x0080


	//----- nvinfo : EIATTR_NUM_BARRIERS
	.align		4
        /*0120*/ 	.byte	0x02, 0x4c
        /*0122*/ 	.byte	0x10
	.zero		1


	//----- nvinfo : EIATTR_INT_WARP_WIDE_INSTR_OFFSETS
	.align		4
        /*0124*/ 	.byte	0x04, 0x31
        /*0126*/ 	.short	(.L_52 - .L_51)


	//   ....[0]....
.L_51:
        /*0128*/ 	.word	0x00002110


	//   ....[1]....
        /*012c*/ 	.word	0x00002150


	//----- nvinfo : EIATTR_COOP_GROUP_MASK_REGIDS
	.align		4
.L_52:
        /*0130*/ 	.byte	0x04, 0x29
        /*0132*/ 	.short	(.L_54 - .L_53)


	//   ....[0]....
.L_53:
        /*0134*/ 	.word	0xffffffff


	//   ....[1]....
        /*0138*/ 	.word	0xffffffff


	//   ....[2]....
        /*013c*/ 	.word	0xffffffff


	//   ....[3]....
        /*0140*/ 	.word	0xffffffff


	//   ....[4]....
        /*0144*/ 	.word	0xffffffff


	//   ....[5]....
        /*0148*/ 	.word	0xffffffff


	//   ....[6]....
        /*014c*/ 	.word	0xffffffff


	//   ....[7]....
        /*0150*/ 	.word	0xffffffff


	//----- nvinfo : EIATTR_COOP_GROUP_INSTR_OFFSETS
	.align		4
.L_54:
        /*0154*/ 	.byte	0x04, 0x28
        /*0156*/ 	.short	(.L_56 - .L_55)


	//   ....[0]....
.L_55:
        /*0158*/ 	.word	0x00000c10


	//   ....[1]....
        /*015c*/ 	.word	0x00000ed0


	//   ....[2]....
        /*0160*/ 	.word	0x00001020


	//   ....[3]....
        /*0164*/ 	.word	0x00002030


	//   ....[4]....
        /*0168*/ 	.word	0x00002200


	//   ....[5]....
        /*016c*/ 	.word	0x00005b90


	//   ....[6]....
        /*0170*/ 	.word	0x000078f0


	//   ....[7]....
        /*0174*/ 	.word	0x00008480


	//----- nvinfo : EIATTR_REG_RECONFIG
	.align		4
.L_56:
        /*0178*/ 	.byte	0x01, 0x54
	.zero		2


	//----- nvinfo : EIATTR_VRC_CTA_INIT_COUNT
	.align		4
        /*017c*/ 	.byte	0x02, 0x4a
        /*017e*/ 	.byte	0x80
	.zero		1


	//----- nvinfo : EIATTR_MBARRIER_INSTR_OFFSETS
	.align		4
        /*0180*/ 	.byte	0x04, 0x39
        /*0182*/ 	.short	(.L_58 - .L_57)


	//   ....[0]....
.L_57:
        /*0184*/ 	.word	0x000002c0
        /*0188*/ 	.word	0x000000ff
        /*018c*/ 	.word	0x00000000
        /*0190*/ 	.short	0x0100
        /*0192*/ 	.byte	0x0a
	.zero		1


	//   ....[1]....
        /*0194*/ 	.word	0x000002d0
        /*0198*/ 	.word	0x000000ff
        /*019c*/ 	.word	0x00000008
        /*01a0*/ 	.short	0x0100
        /*01a2*/ 	.byte	0x0a
	.zero		1


	//   ....[2]....
        /*01a4*/ 	.word	0x000002e0
        /*01a8*/ 	.word	0x000000ff
        /*01ac*/ 	.word	0x00000010
        /*01b0*/ 	.short	0x0100
        /*01b2*/ 	.byte	0x0a
	.zero		1


	//   ....[3]....
        /*01b4*/ 	.word	0x000002f0
        /*01b8*/ 	.word	0x000000ff
        /*01bc*/ 	.word	0x00000018
        /*01c0*/ 	.short	0x0100
        /*01c2*/ 	.byte	0x0a
	.zero		1


	//   ....[4]....
        /*01c4*/ 	.word	0x00000300
        /*01c8*/ 	.word	0x000000ff
        /*01cc*/ 	.word	0x00000020
        /*01d0*/ 	.short	0x0100
        /*01d2*/ 	.byte	0x0a
	.zero		1


	//   ....[5]....
        /*01d4*/ 	.word	0x00000310
        /*01d8*/ 	.word	0x000000ff
        /*01dc*/ 	.word	0x00000028
        /*01e0*/ 	.short	0x0100
        /*01e2*/ 	.byte	0x0a
	.zero		1


	//   ....[6]....
        /*01e4*/ 	.word	0x00000320
        /*01e8*/ 	.word	0x000000ff
        /*01ec*/ 	.word	0x00000030
        /*01f0*/ 	.short	0x0100
        /*01f2*/ 	.byte	0x0a
	.zero		1


	//   ....[7]....
        /*01f4*/ 	.word	0x00000330
        /*01f8*/ 	.word	0x000000ff
        /*01fc*/ 	.word	0x00000038
        /*0200*/ 	.short	0x0100
        /*0202*/ 	.byte	0x0a
	.zero		1


	//   ....[8]....
        /*0204*/ 	.word	0x00000340
        /*0208*/ 	.word	0x000000ff
        /*020c*/ 	.word	0x00000040
        /*0210*/ 	.short	0x0100
        /*0212*/ 	.byte	0x0a
	.zero		1


	//   ....[9]....
        /*0214*/ 	.word	0x00000350
        /*0218*/ 	.word	0x000000ff
        /*021c*/ 	.word	0x00000048
        /*0220*/ 	.short	0x0100
        /*0222*/ 	.byte	0x0a
	.zero		1


	//   ....[10]....
        /*0224*/ 	.word	0x00000360
        /*0228*/ 	.word	0x000000ff
        /*022c*/ 	.word	0x00000050
        /*0230*/ 	.short	0x0100
        /*0232*/ 	.byte	0x0a
	.zero		1


	//   ....[11]....
        /*0234*/ 	.word	0x00000370
        /*0238*/ 	.word	0x000000ff
        /*023c*/ 	.word	0x00000058
        /*0240*/ 	.short	0x0100
        /*0242*/ 	.byte	0x0a
	.zero		1


	//   ....[12]....
        /*0244*/ 	.word	0x00000380
        /*0248*/ 	.word	0x000000ff
        /*024c*/ 	.word	0x00000060
        /*0250*/ 	.short	0x0100
        /*0252*/ 	.byte	0x0a
	.zero		1


	//   ....[13]....
        /*0254*/ 	.word	0x00000390
        /*0258*/ 	.word	0x000000ff
        /*025c*/ 	.word	0x00000068
        /*0260*/ 	.short	0x0100
        /*0262*/ 	.byte	0x0a
	.zero		1


	//   ....[14]....
        /*0264*/ 	.word	0x000003a0
        /*0268*/ 	.word	0x000000ff
        /*026c*/ 	.word	0x00000070
        /*0270*/ 	.short	0x0100
        /*0272*/ 	.byte	0x0a
	.zero		1


	//   ....[15]....
        /*0274*/ 	.word	0x000003b0
        /*0278*/ 	.word	0x000000ff
        /*027c*/ 	.word	0x00000078
        /*0280*/ 	.short	0x0100
        /*0282*/ 	.byte	0x0a
	.zero		1


	//   ....[16]....
        /*0284*/ 	.word	0x000003c0
        /*0288*/ 	.word	0x000000ff
        /*028c*/ 	.word	0x00000080
        /*0290*/ 	.short	0x0100
        /*0292*/ 	.byte	0x0a
	.zero		1


	//   ....[17]....
        /*0294*/ 	.word	0x000003d0
        /*0298*/ 	.word	0x000000ff
        /*029c*/ 	.word	0x00000088
        /*02a0*/ 	.short	0x0100
        /*02a2*/ 	.byte	0x0a
	.zero		1


	//   ....[18]....
        /*02a4*/ 	.word	0x000003e0
        /*02a8*/ 	.word	0x000000ff
        /*02ac*/ 	.word	0x00000090
        /*02b0*/ 	.short	0x0100
        /*02b2*/ 	.byte	0x0a
	.zero		1


	//   ....[19]....
        /*02b4*/ 	.word	0x000003f0
        /*02b8*/ 	.word	0x000000ff
        /*02bc*/ 	.word	0x00000098
        /*02c0*/ 	.short	0x0100
        /*02c2*/ 	.byte	0x0a
	.zero		1


	//   ....[20]....
        /*02c4*/ 	.word	0x00000400
        /*02c8*/ 	.word	0x000000ff
        /*02cc*/ 	.word	0x000000a0
        /*02d0*/ 	.short	0x0100
        /*02d2*/ 	.byte	0x0a
	.zero		1


	//   ....[21]....
        /*02d4*/ 	.word	0x00000410
        /*02d8*/ 	.word	0x000000ff
        /*02dc*/ 	.word	0x000000a8
        /*02e0*/ 	.short	0x0100
        /*02e2*/ 	.byte	0x0a
	.zero		1


	//   ....[22]....
        /*02e4*/ 	.word	0x00000420
        /*02e8*/ 	.word	0x000000ff
        /*02ec*/ 	.word	0x000000b0
        /*02f0*/ 	.short	0x0100
        /*02f2*/ 	.byte	0x0a
	.zero		1


	//   ....[23]....
        /*02f4*/ 	.word	0x00000430
        /*02f8*/ 	.word	0x000000ff
        /*02fc*/ 	.word	0x000000b8
        /*0300*/ 	.short	0x0100
        /*0302*/ 	.byte	0x0a
	.zero		1


	//   ....[24]....
        /*0304*/ 	.word	0x00000440
        /*0308*/ 	.word	0x000000ff
        /*030c*/ 	.word	0x000000c0
        /*0310*/ 	.short	0x0100
        /*0312*/ 	.byte	0x0a
	.zero		1


	//   ....[25]....
        /*0314*/ 	.word	0x00000450
        /*0318*/ 	.word	0x000000ff
        /*031c*/ 	.word	0x000000c8
        /*0320*/ 	.short	0x0100
        /*0322*/ 	.byte	0x0a
	.zero		1


	//   ....[26]....
        /*0324*/ 	.word	0x00000460
        /*0328*/ 	.word	0x000000ff
        /*032c*/ 	.word	0x000000d0
        /*0330*/ 	.short	0x0100
        /*0332*/ 	.byte	0x0a
	.zero		1


	//   ....[27]....
        /*0334*/ 	.word	0x00000470
        /*0338*/ 	.word	0x000000ff
        /*033c*/ 	.word	0x000000d8
        /*0340*/ 	.short	0x0100
        /*0342*/ 	.byte	0x0a
	.zero		1


	//   ....[28]....
        /*0344*/ 	.word	0x00000480
        /*0348*/ 	.word	0x000000ff
        /*034c*/ 	.word	0x000000e0
        /*0350*/ 	.short	0x0100
        /*0352*/ 	.byte	0x0a
	.zero		1


	//   ....[29]....
        /*0354*/ 	.word	0x00000490
        /*0358*/ 	.word	0x000000ff
        /*035c*/ 	.word	0x000000e8
        /*0360*/ 	.short	0x0100
        /*0362*/ 	.byte	0x0a
	.zero		1


	//   ....[30]....
        /*0364*/ 	.word	0x000004a0
        /*0368*/ 	.word	0x000000ff
        /*036c*/ 	.word	0x000000f0
        /*0370*/ 	.short	0x0100
        /*0372*/ 	.byte	0x0a
	.zero		1


	//   ....[31]....
        /*0374*/ 	.word	0x000004b0
        /*0378*/ 	.word	0x000000ff
        /*037c*/ 	.word	0x000000f8
        /*0380*/ 	.short	0x0100
        /*0382*/ 	.byte	0x0a
	.zero		1


	//   ....[32]....
        /*0384*/ 	.word	0x000004c0
        /*0388*/ 	.word	0x000000ff
        /*038c*/ 	.word	0x00000100
        /*0390*/ 	.short	0x0100
        /*0392*/ 	.byte	0x0a
	.zero		1


	//   ....[33]....
        /*0394*/ 	.word	0x000004d0
        /*0398*/ 	.word	0x000000ff
        /*039c*/ 	.word	0x00000108
        /*03a0*/ 	.short	0x0100
        /*03a2*/ 	.byte	0x0a
	.zero		1


	//   ....[34]....
        /*03a4*/ 	.word	0x000004e0
        /*03a8*/ 	.word	0x000000ff
        /*03ac*/ 	.word	0x00000110
        /*03b0*/ 	.short	0x0100
        /*03b2*/ 	.byte	0x0a
	.zero		1


	//   ....[35]....
        /*03b4*/ 	.word	0x000004f0
        /*03b8*/ 	.word	0x000000ff
        /*03bc*/ 	.word	0x00000118
        /*03c0*/ 	.short	0x0100
        /*03c2*/ 	.byte	0x0a
	.zero		1


	//   ....[36]....
        /*03c4*/ 	.word	0x00000a50
        /*03c8*/ 	.word	0x000000ff
        /*03cc*/ 	.word	0x00000110
        /*03d0*/ 	.short	0x010a
        /*03d2*/ 	.byte	0x13
	.zero		1


	//   ....[37]....
        /*03d4*/ 	.word	0x00000b60
        /*03d8*/ 	.word	0x000000ff
        /*03dc*/ 	.word	0x00000118
        /*03e0*/ 	.short	0x0101
        /*03e2*/ 	.byte	0x13
	.zero		1


	//   ....[38]....
        /*03e4*/ 	.word	0x000013a0
        /*03e8*/ 	.word	0x000000ff
        /*03ec*/ 	.word	0x00000000
        /*03f0*/ 	.short	0x010a
        /*03f2*/ 	.byte	0x10
	.zero		1


	//   ....[39]....
        /*03f4*/ 	.word	0x000013e0
        /*03f8*/ 	.word	0x000000ff
        /*03fc*/ 	.word	0x00000010
        /*0400*/ 	.short	0x010a
        /*0402*/ 	.byte	0x0c
	.zero		1


	//   ....[40]....
        /*0404*/ 	.word	0x00001660
        /*0408*/ 	.word	0x000000ff
        /*040c*/ 	.word	0x00000010
        /*0410*/ 	.short	0x010a
        /*0412*/ 	.byte	0x11
	.zero		1


	//   ....[41]....
        /*0414*/ 	.word	0x00001690
        /*0418*/ 	.word	0x000000ff
        /*041c*/ 	.word	0x000000d8
        /*0420*/ 	.short	0x010a
        /*0422*/ 	.byte	0x10
	.zero		1


	//   ....[42]....
        /*0424*/ 	.word	0x00001840
        /*0428*/ 	.word	0x000000ff
        /*042c*/ 	.word	0x000000e0
        /*0430*/ 	.short	0x010a
        /*0432*/ 	.byte	0x10
	.zero		1


	//   ....[43]....
        /*0434*/ 	.word	0x00001960
        /*0438*/ 	.word	0x000000ff
        /*043c*/ 	.word	0x00000010
        /*0440*/ 	.short	0x010a
        /*0442*/ 	.byte	0x08
	.zero		1


	//   ....[44]....
        /*0444*/ 	.word	0x00001bc0
        /*0448*/ 	.word	0x000000ff
        /*044c*/ 	.word	0x00000010
        /*0450*/ 	.short	0x010a
        /*0452*/ 	.byte	0x11
	.zero		1


	//   ....[45]....
        /*0454*/ 	.word	0x00001c20
        /*0458*/ 	.word	0x000000ff
        /*045c*/ 	.word	0x000000d8
        /*0460*/ 	.short	0x010a
        /*0462*/ 	.byte	0x10
	.zero		1


	//   ....[46]....
        /*0464*/ 	.word	0x00001da0
        /*0468*/ 	.word	0x000000ff
        /*046c*/ 	.word	0x000000e0
        /*0470*/ 	.short	0x010a
        /*0472*/ 	.byte	0x10
	.zero		1


	//   ....[47]....
        /*0474*/ 	.word	0x000025d0
        /*0478*/ 	.word	0x000000ff
        /*047c*/ 	.word	0x00000070
        /*0480*/ 	.short	0x010a
        /*0482*/ 	.byte	0x0a
	.zero		1


	//   ....[48]....
        /*0484*/ 	.word	0x000026a0
        /*0488*/ 	.word	0x000000ff
        /*048c*/ 	.word	0x00000008
        /*0490*/ 	.short	0x010a
        /*0492*/ 	.byte	0x09
	.zero		1


	//   ....[49]....
        /*0494*/ 	.word	0x000027e0
        /*0498*/ 	.word	0x000000ff
        /*049c*/ 	.word	0x00000070
        /*04a0*/ 	.short	0x010a
        /*04a2*/ 	.byte	0x12
	.zero		1


	//   ....[50]....
        /*04a4*/ 	.word	0x00002a10
        /*04a8*/ 	.word	0x000000ff
        /*04ac*/ 	.word	0x00000070
        /*04b0*/ 	.short	0x010a
        /*04b2*/ 	.byte	0x10
	.zero		1


	//   ....[51]....
        /*04b4*/ 	.word	0x00002b30
        /*04b8*/ 	.word	0x000000ff
        /*04bc*/ 	.word	0x00000070
        /*04c0*/ 	.short	0x010a
        /*04c2*/ 	.byte	0x08
	.zero		1


	//   ....[52]....
        /*04c4*/ 	.word	0x000030c0
        /*04c8*/ 	.word	0x000000ff
        /*04cc*/ 	.word	0x00000070
        /*04d0*/ 	.short	0x010a
        /*04d2*/ 	.byte	0x09
	.zero		1


	//   ....[53]....
        /*04d4*/ 	.word	0x00003120
        /*04d8*/ 	.word	0x000000ff
        /*04dc*/ 	.word	0x00000008
        /*04e0*/ 	.short	0x010a
        /*04e2*/ 	.byte	0x08
	.zero		1


	//   ....[54]....
        /*04e4*/ 	.word	0x00003480
        /*04e8*/ 	.word	0x000000ff
        /*04ec*/ 	.word	0x00000108
        /*04f0*/ 	.short	0x010a
        /*04f2*/ 	.byte	0x0b
	.zero		1


	//   ....[55]....
        /*04f4*/ 	.word	0x000034a0
        /*04f8*/ 	.word	0x000000ff
        /*04fc*/ 	.word	0x000000d0
        /*0500*/ 	.short	0x010a
        /*0502*/ 	.byte	0x0b
	.zero		1


	//   ....[56]....
        /*0504*/ 	.word	0x000056e0
        /*0508*/ 	.word	0x000000ff
        /*050c*/ 	.word	0x000000d8
        /*0510*/ 	.short	0x0101
        /*0512*/ 	.byte	0x0b
	.zero		1


	//   ....[57]....
        /*0514*/ 	.word	0x00005bb0
        /*0518*/ 	.word	0x000000ff
        /*051c*/ 	.word	0x000000e0
        /*0520*/ 	.short	0x0101
        /*0522*/ 	.byte	0x0b
	.zero		1


	//   ....[58]....
        /*0524*/ 	.word	0x00005bd0
        /*0528*/ 	.word	0x000000ff
        /*052c*/ 	.word	0x00000108
        /*0530*/ 	.short	0x010a
        /*0532*/ 	.byte	0x0b
	.zero		1


	//   ....[59]....
        /*0534*/ 	.word	0x00005c60
        /*0538*/ 	.word	0x000000ff
        /*053c*/ 	.word	0x000000d0
        /*0540*/ 	.short	0x010a
        /*0542*/ 	.byte	0x0b
	.zero		1


	//   ....[60]....
        /*0544*/ 	.word	0x000078c0
        /*0548*/ 	.word	0x000000ff
        /*054c*/ 	.word	0x000000d8
        /*0550*/ 	.short	0x0101
        /*0552*/ 	.byte	0x0b
	.zero		1


	//   ....[61]....
        /*0554*/ 	.word	0x00007900
        /*0558*/ 	.word	0x000000ff
        /*055c*/ 	.word	0x000000e0
        /*0560*/ 	.short	0x0101
        /*0562*/ 	.byte	0x0b
	.zero		1


	//   ....[62]....
        /*0564*/ 	.word	0x00007910
        /*0568*/ 	.word	0x000000ff
        /*056c*/ 	.word	0x00000108
        /*0570*/ 	.short	0x010a
        /*0572*/ 	.byte	0x0b
	.zero		1


	//   ....[63]....
        /*0574*/ 	.word	0x00007eb0
        /*0578*/ 	.word	0x00000003
        /*057c*/ 	.word	0x00000108
        /*0580*/ 	.short	0x010a
        /*0582*/ 	.byte	0xff
	.zero		1


	//   ....[64]....
        /*0584*/ 	.word	0x00008170
        /*0588*/ 	.word	0x00000003
        /*058c*/ 	.word	0x000000d8
        /*0590*/ 	.short	0x0101
        /*0592*/ 	.byte	0xff
	.zero		1


	//   ....[65]....
        /*0594*/ 	.word	0x00008420
        /*0598*/ 	.word	0x00000003
        /*059c*/ 	.word	0x00000108
        /*05a0*/ 	.short	0x0101
        /*05a2*/ 	.byte	0xff
	.zero		1


	//   ....[66]....
        /*05a4*/ 	.word	0x000089e0
        /*05a8*/ 	.word	0x00000003
        /*05ac*/ 	.word	0x000000d8
        /*05b0*/ 	.short	0x0101
        /*05b2*/ 	.byte	0xff
	.zero		1


	//   ....[67]....
        /*05b4*/ 	.word	0x00008a10
        /*05b8*/ 	.word	0x00000003
        /*05bc*/ 	.word	0x00000108
        /*05c0*/ 	.short	0x0101
        /*05c2*/ 	.byte	0xff
	.zero		1


	//   ....[68]....
        /*05c4*/ 	.word	0x00008a80
        /*05c8*/ 	.word	0x00000003
        /*05cc*/ 	.word	0x00000108
        /*05d0*/ 	.short	0x0101
        /*05d2*/ 	.byte	0xff
	.zero		1


	//   ....[69]....
        /*05d4*/ 	.word	0x00008a90
        /*05d8*/ 	.word	0x00000003
        /*05dc*/ 	.word	0x000000f0
        /*05e0*/ 	.short	0x010a
        /*05e2*/ 	.byte	0xff
	.zero		1


	//   ....[70]....
        /*05e4*/ 	.word	0x00008ab0
        /*05e8*/ 	.word	0x00000003
        /*05ec*/ 	.word	0x00000118
        /*05f0*/ 	.short	0x010a
        /*05f2*/ 	.byte	0xff
	.zero		1


	//   ....[71]....
        /*05f4*/ 	.word	0x00009690
        /*05f8*/ 	.word	0x00000003
        /*05fc*/ 	.word	0x000000d8
        /*0600*/ 	.short	0x0101
        /*0602*/ 	.byte	0xff
	.zero		1


	//   ....[72]....
        /*0604*/ 	.word	0x000096a0
        /*0608*/ 	.word	0x00000003
        /*060c*/ 	.word	0x00000110
        /*0610*/ 	.short	0x0101
        /*0612*/ 	.byte	0xff
	.zero		1


	//   ....[73]....
        /*0614*/ 	.word	0x00009980
        /*0618*/ 	.word	0x00000003
        /*061c*/ 	.word	0x00000118
        /*0620*/ 	.short	0x010a
        /*0622*/ 	.byte	0xff
	.zero		1


	//   ....[74]....
        /*0624*/ 	.word	0x000099e0
        /*0628*/ 	.word	0x00000002
        /*062c*/ 	.word	0x00000110
        /*0630*/ 	.short	0x010a
        /*0632*/ 	.byte	0xff
	.zero		1


	//   ....[75]....
        /*0634*/ 	.word	0x00009a50
        /*0638*/ 	.word	0x00000002
        /*063c*/ 	.word	0x00000000
        /*0640*/ 	.short	0x010a
        /*0642*/ 	.byte	0xff
	.zero		1


	//   ....[76]....
        /*0644*/ 	.word	0x00009ac0
        /*0648*/ 	.word	0x00000002
        /*064c*/ 	.word	0x00000010
        /*0650*/ 	.short	0x010a
        /*0652*/ 	.byte	0xff
	.zero		1


	//   ....[77]....
        /*0654*/ 	.word	0x00009b30
        /*0658*/ 	.word	0x00000006
        /*065c*/ 	.word	0x00000010
        /*0660*/ 	.short	0x010a
        /*0662*/ 	.byte	0xff
	.zero		1


	//   ....[78]....
        /*0664*/ 	.word	0x00009ba0
        /*0668*/ 	.word	0x00000007
        /*066c*/ 	.word	0x000000d8
        /*0670*/ 	.short	0x010a
        /*0672*/ 	.byte	0xff
	.zero		1


	//   ....[79]....
        /*0674*/ 	.word	0x00009c10
        /*0678*/ 	.word	0x00000007
        /*067c*/ 	.word	0x000000e0
        /*0680*/ 	.short	0x010a
        /*0682*/ 	.byte	0xff
	.zero		1


	//   ....[80]....
        /*0684*/ 	.word	0x00009c80
        /*0688*/ 	.word	0x00000006
        /*068c*/ 	.word	0x00000010
        /*0690*/ 	.short	0x010a
        /*0692*/ 	.byte	0xff
	.zero		1


	//   ....[81]....
        /*0694*/ 	.word	0x00009cf0
        /*0698*/ 	.word	0x00000002
        /*069c*/ 	.word	0x00000010
        /*06a0*/ 	.short	0x010a
        /*06a2*/ 	.byte	0xff
	.zero		1


	//   ....[82]....
        /*06a4*/ 	.word	0x00009d70
        /*06a8*/ 	.word	0x00000002
        /*06ac*/ 	.word	0x000000d8
        /*06b0*/ 	.short	0x010a
        /*06b2*/ 	.byte	0xff
	.zero		1


	//   ....[83]....
        /*06b4*/ 	.word	0x00009df0
        /*06b8*/ 	.word	0x00000002
        /*06bc*/ 	.word	0x000000e0
        /*06c0*/ 	.short	0x010a
        /*06c2*/ 	.byte	0xff
	.zero		1


	//   ....[84]....
        /*06c4*/ 	.word	0x00009e60
        /*06c8*/ 	.word	0x00000002
        /*06cc*/ 	.word	0x00000070
        /*06d0*/ 	.short	0x010a
        /*06d2*/ 	.byte	0xff
	.zero		1


	//   ....[85]....
        /*06d4*/ 	.word	0x00009ed0
        /*06d8*/ 	.word	0x00000002
        /*06dc*/ 	.word	0x00000008
        /*06e0*/ 	.short	0x010a
        /*06e2*/ 	.byte	0xff
	.zero		1


	//   ....[86]....
        /*06e4*/ 	.word	0x00009f40
        /*06e8*/ 	.word	0x00000002
        /*06ec*/ 	.word	0x00000070
        /*06f0*/ 	.short	0x010a
        /*06f2*/ 	.byte	0xff
	.zero		1


	//   ....[87]....
        /*06f4*/ 	.word	0x00009fb0
        /*06f8*/ 	.word	0x00000002
        /*06fc*/ 	.word	0x00000070
        /*0700*/ 	.short	0x010a
        /*0702*/ 	.byte	0xff
	.zero		1


	//   ....[88]....
        /*0704*/ 	.word	0x0000a030
        /*0708*/ 	.word	0x00000002
        /*070c*/ 	.word	0x00000070
        /*0710*/ 	.short	0x010a
        /*0712*/ 	.byte	0xff
	.zero		1


	//   ....[89]....
        /*0714*/ 	.word	0x0000a0a0
        /*0718*/ 	.word	0x00000002
        /*071c*/ 	.word	0x00000070
        /*0720*/ 	.short	0x010a
        /*0722*/ 	.byte	0xff
	.zero		1


	//   ....[90]....
        /*0724*/ 	.word	0x0000a110
        /*0728*/ 	.word	0x00000002
        /*072c*/ 	.word	0x00000008
        /*0730*/ 	.short	0x010a
        /*0732*/ 	.byte	0xff
	.zero		1


	//   ....[91]....
        /*0734*/ 	.word	0x0000a180
        /*0738*/ 	.word	0x00000002
        /*073c*/ 	.word	0x00000108
        /*0740*/ 	.short	0x010a
        /*0742*/ 	.byte	0xff
	.zero		1


	//   ....[92]....
        /*0744*/ 	.word	0x0000a1f0
        /*0748*/ 	.word	0x00000004
        /*074c*/ 	.word	0x000000d0
        /*0750*/ 	.short	0x010a
        /*0752*/ 	.byte	0xff
	.zero		1


	//   ....[93]....
        /*0754*/ 	.word	0x0000a260
        /*0758*/ 	.word	0x00000004
        /*075c*/ 	.word	0x00000108
        /*0760*/ 	.short	0x010a
        /*0762*/ 	.byte	0xff
	.zero		1


	//   ....[94]....
        /*0764*/ 	.word	0x0000a2d0
        /*0768*/ 	.word	0x00000004
        /*076c*/ 	.word	0x000000d0
        /*0770*/ 	.short	0x010a
        /*0772*/ 	.byte	0xff
	.zero		1


	//   ....[95]....
        /*0774*/ 	.word	0x0000a340
        /*0778*/ 	.word	0x00000004
        /*077c*/ 	.word	0x00000108
        /*0780*/ 	.short	0x010a
        /*0782*/ 	.byte	0xff
	.zero		1


	//   ....[96]....
        /*0784*/ 	.word	0x0000a3a0
        /*0788*/ 	.word	0x00000003
        /*078c*/ 	.word	0x00000108
        /*0790*/ 	.short	0x010a
        /*0792*/ 	.byte	0xff
	.zero		1


	//   ....[97]....
        /*0794*/ 	.word	0x0000a400
        /*0798*/ 	.word	0x00000003
        /*079c*/ 	.word	0x000000f0
        /*07a0*/ 	.short	0x010a
        /*07a2*/ 	.byte	0xff
	.zero		1


	//   ....[98]....
        /*07a4*/ 	.word	0x0000a460
        /*07a8*/ 	.word	0x00000003
        /*07ac*/ 	.word	0x00000118
        /*07b0*/ 	.short	0x010a
        /*07b2*/ 	.byte	0xff
	.zero		1


	//   ....[99]....
        /*07b4*/ 	.word	0x0000a4c0
        /*07b8*/ 	.word	0x00000003
        /*07bc*/ 	.word	0x00000118
        /*07c0*/ 	.short	0x010a
        /*07c2*/ 	.byte	0xff
	.zero		1


	//----- nvinfo : EIATTR_NUM_MBARRIERS
	.align		4
.L_58:
        /*07c4*/ 	.byte	0x03, 0x38
        /*07c6*/ 	.short	0x0024


	//----- nvinfo : EIATTR_EXIT_INSTR_OFFSETS
	.align		4
        /*07c8*/ 	.byte	0x04, 0x1c
        /*07ca*/ 	.short	(.L_60 - .L_59)


	//   ....[0]....
.L_59:
        /*07cc*/ 	.word	0x00007f00


	//   ....[1]....
        /*07d0*/ 	.word	0x000099b0


	//----- nvinfo : EIATTR_INDIRECT_BRANCH_TARGETS
	.align		4
.L_60:
        /*07d4*/ 	.byte	0x04, 0x34
        /*07d6*/ 	.short	(.L_62 - .L_61)


	//   ....[0]....
.L_61:
        /*07d8*/ 	.word	.L_x_114@srel
        /*07dc*/ 	.short	0x0
        /*07de*/ 	.short	0x0
        /*07e0*/ 	.word	0x3
        /*07e4*/ 	.word	.L_x_115@srel
        /*07e8*/ 	.word	.L_x_116@srel
        /*07ec*/ 	.word	.L_x_5@srel


	//   ....[1]....
        /*07f0*/ 	.word	.L_x_118@srel
        /*07f4*/ 	.short	0x0
        /*07f6*/ 	.short	0x0
        /*07f8*/ 	.word	0x3
        /*07fc*/ 	.word	.L_x_119@srel
        /*0800*/ 	.word	.L_x_120@srel
        /*0804*/ 	.word	.L_x_5@srel


	//   ....[2]....
        /*0808*/ 	.word	.L_x_122@srel
        /*080c*/ 	.short	0x0
        /*080e*/ 	.short	0x0
        /*0810*/ 	.word	0x3
        /*0814*/ 	.word	.L_x_123@srel
        /*0818*/ 	.word	.L_x_124@srel
        /*081c*/ 	.word	.L_x_5@srel


	//----- nvinfo : EIATTR_REQNTID
	.align		4
.L_62:
        /*0820*/ 	.byte	0x04, 0x10
        /*0822*/ 	.short	(.L_64 - .L_63)
.L_63:
        /*0824*/ 	.word	0x00000200
        /*0828*/ 	.word	0x00000001
        /*082c*/ 	.word	0x00000001


	//----- nvinfo : EIATTR_CRS_STACK_SIZE
	.align		4
.L_64:
        /*0830*/ 	.byte	0x04, 0x1e
        /*0832*/ 	.short	(.L_66 - .L_65)
.L_65:
        /*0834*/ 	.word	0x00000000


	//----- nvinfo : EIATTR_CBANK_PARAM_SIZE
	.align		4
.L_66:
        /*0838*/ 	.byte	0x03, 0x19
        /*083a*/ 	.short	0x02ac


	//----- nvinfo : EIATTR_PARAM_CBANK
	.align		4
        /*083c*/ 	.byte	0x04, 0x0a
        /*083e*/ 	.short	(.L_68 - .L_67)
	.align		4
.L_67:
        /*0840*/ 	.word	index@(.nv.constant0.kernel_cutlass_kernel_flash_attncuteflash_fwd_sm100FlashAttentionForwardSm100_object_at__tensor0000o12811101213_tensor0000o12811101213_tensor0000o12810111213_tensor0000o12811101213_tensor_0)
        /*0844*/ 	.short	0x0380
        /*0846*/ 	.short	0x02ac


	//----- nvinfo : EIATTR_SW_WAR
	.align		4
.L_68:
        /*0848*/ 	.byte	0x04, 0x36
        /*084a*/ 	.short	(.L_70 - .L_69)
.L_69:
        /*084c*/ 	.word	0x00000008
.L_70:


//--------------------- .nv.compat                --------------------------
	.section	.nv.compat,"",@"SHT_CUDA_COMPAT_INFO"
	.align	4
        /*0000*/ 	.byte	0x02, 0x02, 0x02, 0x00, 0x02, 0x05, 0x05, 0x00, 0x02, 0x03, 0x01, 0x00, 0x02, 0x06, 0x01, 0x00


//--------------------- .nv.callgraph             --------------------------
	.section	.nv.callgraph,"",@"SHT_CUDA_CALLGRAPH"
	.align	4
	.sectionentsize	8
	.align		4
        /*0000*/ 	.word	0x00000000
	.align		4
        /*0004*/ 	.word	0xffffffff
	.align		4
        /*0008*/ 	.word	0x00000000
	.align		4
        /*000c*/ 	.word	0xfffffffe
	.align		4
        /*0010*/ 	.word	0x00000000
	.align		4
        /*0014*/ 	.word	0xfffffffd
	.align		4
        /*0018*/ 	.word	0x00000000
	.align		4
        /*001c*/ 	.word	0xfffffffc


//--------------------- .nv.constant2.kernel_cutlass_kernel_flash_attncuteflash_fwd_sm100FlashAttentionForwardSm100_object_at__tensor0000o12811101213_tensor0000o12811101213_tensor0000o12810111213_tensor0000o12811101213_tensor_0 --------------------------
	.section	.nv.constant2.kernel_cutlass_kernel_flash_attncuteflash_fwd_sm100FlashAttentionForwardSm100_object_at__tensor0000o12811101213_tensor0000o12811101213_tensor0000o12810111213_tensor0000o12811101213_tensor_0,"a",@progbits
	.sectionflags	@""
	.align	4
.nv.constant2.kernel_cutlass_kernel_flash_attncuteflash_fwd_sm100FlashAttentionForwardSm100_object_at__tensor0000o12811101213_tensor0000o12811101213_tensor0000o12810111213_tensor0000o12811101213_tensor_0:
        /*0000*/ 	.byte	0x30, 0x06, 0x00, 0x00, 0x00, 0x06, 0x00, 0x00, 0x70, 0x31, 0x00, 0x00, 0xf0, 0x06, 0x00, 0x00
        /*0010*/ 	.byte	0xc0, 0x06, 0x00, 0x00, 0x70, 0x31, 0x00, 0x00, 0xe0, 0x0b, 0x00, 0x00, 0xa0, 0x07, 0x00, 0x00
        /*0020*/ 	.byte	0x70, 0x31, 0x00, 0x00


//--------------------- .text.kernel_cutlass_kernel_flash_attncuteflash_fwd_sm100FlashAttentionForwardSm100_object_at__tensor0000o12811101213_tensor0000o12811101213_tensor0000o12810111213_tensor0000o12811101213_tensor_0 --------------------------
	.section	.text.kernel_cutlass_kernel_flash_attncuteflash_fwd_sm100FlashAttentionForwardSm100_object_at__tensor0000o12811101213_tensor0000o12811101213_tensor0000o12810111213_tensor0000o12811101213_tensor_0,"ax",@progbits
	.align	128
        .global         kernel_cutlass_kernel_flash_attncuteflash_fwd_sm100FlashAttentionForwardSm100_object_at__tensor0000o12811101213_tensor0000o12811101213_tensor0000o12810111213_tensor0000o12811101213_tensor_0
        .type           kernel_cutlass_kernel_flash_attncuteflash_fwd_sm100FlashAttentionForwardSm100_object_at__tensor0000o12811101213_tensor0000o12811101213_tensor0000o12810111213_tensor0000o12811101213_tensor_0,@function
        .size           kernel_cutlass_kernel_flash_attncuteflash_fwd_sm100FlashAttentionForwardSm100_object_at__tensor0000o12811101213_tensor0000o12811101213_tensor0000o12810111213_tensor0000o12811101213_tensor_0,(.L_x_128 - kernel_cutlass_kernel_flash_attncuteflash_fwd_sm100FlashAttentionForwardSm100_object_at__tensor0000o12811101213_tensor0000o12811101213_tensor0000o12810111213_tensor0000o12811101213_tensor_0)
        .other          kernel_cutlass_kernel_flash_attncuteflash_fwd_sm100FlashAttentionForwardSm100_object_at__tensor0000o12811101213_tensor0000o12811101213_tensor0000o12810111213_tensor0000o12811101213_tensor_0,@"STO_CUDA_ENTRY STV_DEFAULT"
kernel_cutlass_kernel_flash_attncuteflash_fwd_sm100FlashAttentionForwardSm100_object_at__tensor0000o12811101213_tensor0000o12811101213_tensor0000o12810111213_tensor0000o12811101213_tensor_0:
.text.kernel_cutlass_kernel_flash_attncuteflash_fwd_sm100FlashAttentionForwardSm100_object_at__tensor0000o12811101213_tensor0000o12811101213_tensor0000o12810111213_tensor0000o12811101213_tensor_0:
[----:B------:R-:W1:Y:S01]  /*0000*/  LDC R1, c[0x0][0x37c] ;  /* 0x0000df00ff017b82 */ /* 0x000e620000000800 */
[----:B------:R-:W2:Y:S07]  /*0010*/  S2R R0, SR_TID.X ;  /* 0x0000000000007919 */ /* 0x000eae0000002100 */
[----:B------:R-:W3:Y:S01]  /*0020*/  S2UR UR14, SR_CTAID.X ;  /* 0x00000000000e79c3 */ /* 0x000ee20000002500 */
[----:B------:R-:W4:Y:S01]  /*0030*/  LDCU.U8 UR7, c[0x0][0x614] ;  /* 0x0000c280ff0777ac */ /* 0x000f220008000000 */
[----:B--2---:R-:W-:-:S04]  /*0040*/  SHF.R.U32.HI R0, RZ, 0x5, R0 ;  /* 0x00000005ff007819 */ /* 0x004fc80000011600 */
[----:B------:R-:W-:-:S13]  /*0050*/  ISETP.NE.AND P0, PT, R0, RZ, PT ;  /* 0x000000ff0000720c */ /* 0x000fda0003f05270 */
[----:B-1-34-:R-:W-:Y:S05]  /*0060*/  @P0 BRA `(.L_x_0) ;  /* 0x0000000400280947 */ /* 0x01afea0003800000 */
[----:B------:R-:W1:Y:S01]  /*0070*/  S2UR UR10, SR_CgaCtaId ;  /* 0x00000000000a79c3 */ /* 0x000e620000008800 */
[----:B------:R-:W2:Y:S01]  /*0080*/  LDCU.64 UR12, c[0x0][0x348] ;  /* 0x00006900ff0c77ac */ /* 0x000ea20008000a00 */
[----:B------:R-:W-:Y:S01]  /*0090*/  UMOV UR11, 0x400 ;  /* 0x00000400000b7882 */ /* 0x000fe20000000000 */
[----:B------:R-:W-:Y:S01]  /*00a0*/  UMOV UR9, 0x1 ;  /* 0x0000000100097882 */ /* 0x000fe20000000000 */
[----:B------:R-:W-:Y:S01]  /*00b0*/  UMOV UR8, 0x100 ;  /* 0x0000010000087882 */ /* 0x000fe20000000000 */
[----:B------:R-:W-:-:S04]  /*00c0*/  UIADD3 UR22, UPT, UPT, -UR9, 0x100000, URZ ;  /* 0x0010000009167890 */ /* 0x000fc8000fffe1ff */
[----:B------:R-:W-:Y:S02]  /*00d0*/  USHF.L.U32 UR23, UR22, 0xb, URZ ;  /* 0x0000000b16177899 */ /* 0x000fe400080006ff */
[----:B------:R-:W-:Y:S01]  /*00e0*/  USHF.L.U32 UR22, UR22, 0x1, URZ ;  /* 0x0000000116167899 */ /* 0x000fe200080006ff */
        /* <DEDUP_REMOVED lines=11> */
[----:B------:R-:W-:Y:S02]  /*01a0*/  USHF.L.U32 UR26, UR26, 0x1, URZ ;  /* 0x000000011a1a7899 */ /* 0x000fe400080006ff */
[----:B------:R-:W-:-:S04]  /*01b0*/  UIADD3 UR4, UPT, UPT, -UR4, 0x100000, URZ ;  /* 0x0010000004047890 */ /* 0x000fc8000fffe1ff */
[----:B------:R-:W-:Y:S02]  /*01c0*/  USHF.L.U32 UR5, UR4, 0xb, URZ ;  /* 0x0000000b04057899 */ /* 0x000fe400080006ff */
[----:B------:R-:W-:Y:S02]  /*01d0*/  USHF.L.U32 UR4, UR4, 0x1, URZ ;  /* 0x0000000104047899 */ /* 0x000fe400080006ff */
[----:B--2---:R-:W-:Y:S02]  /*01e0*/  UIADD3 UR20, UP3, UPT, UR12, 0x80, URZ ;  /* 0x000000800c147890 */ /* 0x004fe4000ff7e0ff */
[----:B------:R-:W-:Y:S02]  /*01f0*/  UIADD3 UR18, UP2, UPT, UR12, 0x100, URZ ;  /* 0x000001000c127890 */ /* 0x000fe4000ff5e0ff */
[----:B------:R-:W-:Y:S02]  /*0200*/  UIADD3 UR16, UP1, UPT, UR12, 0x180, URZ ;  /* 0x000001800c107890 */ /* 0x000fe4000ff3e0ff */
[----:B------:R-:W-:-:S02]  /*0210*/  UIADD3 UR12, UP0, UPT, UR12, 0x200, URZ ;  /* 0x000002000c0c7890 */ /* 0x000fc4000ff1e0ff */
[----:B------:R-:W-:Y:S02]  /*0220*/  UIADD3.X UR21, UPT, UPT, URZ, UR13, URZ, UP3, !UPT ;  /* 0x0000000dff157290 */ /* 0x000fe40009ffe4ff */
[----:B-1----:R-:W-:Y:S02]  /*0230*/  ULEA UR10, UR10, UR11, 0x18 ;  /* 0x0000000b0a0a7291 */ /* 0x002fe4000f8ec0ff */
[----:B------:R-:W-:Y:S02]  /*0240*/  UIADD3.X UR19, UPT, UPT, URZ, UR13, URZ, UP2, !UPT ;  /* 0x0000000dff137290 */ /* 0x000fe400097fe4ff */
[----:B------:R-:W-:Y:S02]  /*0250*/  UIADD3.X UR17, UPT, UPT, URZ, UR13, URZ, UP1, !UPT ;  /* 0x0000000dff117290 */ /* 0x000fe40008ffe4ff */
[----:B------:R-:W-:Y:S01]  /*0260*/  UIADD3.X UR13, UPT, UPT, URZ, UR13, URZ, UP0, !UPT ;  /* 0x0000000dff0d7290 */ /* 0x000fe200087fe4ff */
[----:B------:R1:W-:Y:S04]  /*0270*/  UTMACCTL.PF [UR20] ;  /* 0x00000000140079b9 */ /* 0x0003e80008040000 */
[----:B------:R1:W-:Y:S02]  /*0280*/  UTMACCTL.PF [UR18] ;  /* 0x00000000120079b9 */ /* 0x0003e40008040000 */
[----:B------:R1:W-:Y:S02]  /*0290*/  UTMACCTL.PF [UR16] ;  /* 0x00000000100079b9 */ /* 0x0003e40008040000 */
[----:B------:R1:W-:Y:S01]  /*02a0*/  UTMACCTL.PF [UR12] ;  /* 0x000000000c0079b9 */ /* 0x0003e20008040000 */
[----:B------:R-:W2:Y:S02]  /*02b0*/  FENCE.VIEW.ASYNC.S ;  /* 0x00000000000073c6 */ /* 0x000ea40000000000 */
[----:B--2---:R1:W2:Y:S01]  /*02c0*/  SYNCS.EXCH.64 URZ, [UR10], UR22 ;  /* 0x000000160aff75b2 */ /* 0x0042a20008000100 */
[----:B------:R1:W3:Y:S01]  /*02d0*/  SYNCS.EXCH.64 URZ, [UR10+0x8], UR22 ;  /* 0x000008160aff75b2 */ /* 0x0002e20008000100 */
[----:B------:R1:W4:Y:S01]  /*02e0*/  SYNCS.EXCH.64 URZ, [UR10+0x10], UR22 ;  /* 0x000010160aff75b2 */ /* 0x0003220008000100 */
[----:B------:R1:W5:Y:S01]  /*02f0*/  SYNCS.EXCH.64 URZ, [UR10+0x18], UR22 ;  /* 0x000018160aff75b2 */ /* 0x0003620008000100 */
[----:B------:R1:W1:Y:S01]  /*0300*/  SYNCS.EXCH.64 URZ, [UR10+0x20], UR22 ;  /* 0x000020160aff75b2 */ /* 0x0002620008000100 */
        /* <DEDUP_REMOVED lines=31> */
[----:B--2345:R-:W-:Y:S01]  /*0500*/  NOP ;  /* 0x0000000000007918 */ /* 0x03cfe20000000000 */
.L_x_0:
[----:B------:R-:W-:Y:S01]  /*0510*/  ISETP.GT.AND P0, PT, R0, 0xb, PT ;  /* 0x0000000b0000780c */ /* 0x000fe20003f04270 */
[----:B------:R-:W-:Y:S01]  /*0520*/  NOP ;  /* 0x0000000000007918 */ /* 0x000fe20000000000 */
[----:B------:R-:W2:Y:S01]  /*0530*/  LDCU.U8 UR6, c[0x0][0x615] ;  /* 0x0000c2a0ff0677ac */ /* 0x000ea20008000000 */
[----:B-1----:R-:W1:Y:S01]  /*0540*/  LDCU.U8 UR5, c[0x0][0x620] ;  /* 0x0000c400ff0577ac */ /* 0x002e620008000000 */
[----:B------:R-:W3:Y:S01]  /*0550*/  LDCU.U8 UR4, c[0x0][0x621] ;  /* 0x0000c420ff0477ac */ /* 0x000ee20008000000 */
[----:B------:R-:W-:Y:S08]  /*0560*/  BAR.SYNC.DEFER_BLOCKING 0x0 ;  /* 0x0000000000007b1d */ /* 0x000ff00000010000 */
[----:B------:R-:W-:Y:S05]  /*0570*/  @P0 BRA `(.L_x_1) ;  /* 0x0000000000680947 */ /* 0x000fea0003800000 */
[----:B------:R-:W-:-:S13]  /*0580*/  ISETP.GT.AND P0, PT, R0, 0x5, PT ;  /* 0x000000050000780c */ /* 0x000fda0003f04270 */
[----:B------:R-:W-:Y:S05]  /*0590*/  @P0 BRA `(.L_x_2) ;  /* 0x0000000000300947 */ /* 0x000fea0003800000 */
[----:B------:R-:W-:-:S05]  /*05a0*/  IMAD.MOV.U32 R3, RZ, RZ, -0x4 ;  /* 0xfffffffcff037424 */ /* 0x000fca00078e00ff */
[----:B------:R-:W-:-:S05]  /*05b0*/  VIADDMNMX.U32 R3, R0, R3, 0x2, PT ;  /* 0x0000000200037446 */ /* 0x000fca0003800003 */
[----:B------:R-:W-:-:S04]  /*05c0*/  IMAD.SHL.U32 R4, R3, 0x4, RZ ;  /* 0x0000000403047824 */ /* 0x000fc800078e00ff */
[----:B------:R-:W4:Y:S02]  /*05d0*/  LDC R2, c[0x2][R4] ;  /* 0x0080000004027b82 */ /* 0x000f240000000800 */
[----:B----4-:R-:W-:-:S04]  /*05e0*/  SHF.R.S32.HI R3, RZ, 0x1f, R2 ;  /* 0x0000001fff037819 */ /* 0x010fc80000011402 */
.L_x_114:
[----:B-123--:R-:W-:Y:S05]  /*05f0*/  BRX R2 -0x600                                                                                                                                                                                                      (*"BRANCH_TARGETS .L_x_115,.L_x_116,.L_x_5"*) ;  /* 0xfffffff802807949 */ /* 0x00efea000383ffff */
.L_x_116:
[----:B------:R-:W-:-:S08]  /*0600*/  NOP ;  /* 0x0000000000007918 */ /* 0x000fd00000000000 */
[----:B------:R-:W1:-:S00]  /*0610*/  USETMAXREG.DEALLOC.CTAPOOL 0x30 ;  /* 0x00000030000079c8 */ /* 0x000e4000080e0500 */
[----:B-1----:R-:W-:Y:S05]  /*0620*/  BRA `(.L_x_3) ;  /* 0x00000078002c7947 */ /* 0x002fea0003800000 */
.L_x_115:
[----:B------:R-:W-:-:S08]  /*0630*/  NOP ;  /* 0x0000000000007918 */ /* 0x000fd00000000000 */
[----:B------:R-:W1:-:S00]  /*0640*/  USETMAXREG.DEALLOC.CTAPOOL 0x30 ;  /* 0x00000030000079c8 */ /* 0x000e4000080e0500 */
[----:B-1----:R-:W-:Y:S05]  /*0650*/  BRA `(.L_x_3) ;  /* 0x0000007800207947 */ /* 0x002fea0003800000 */
.L_x_2:
[----:B------:R-:W-:-:S05]  /*0660*/  IMAD.MOV.U32 R3, RZ, RZ, -0x6 ;  /* 0xfffffffaff037424 */ /* 0x000fca00078e00ff */
[----:B------:R-:W-:-:S05]  /*0670*/  VIADDMNMX.U32 R3, R0, R3, 0x2, PT ;  /* 0x0000000200037446 */ /* 0x000fca0003800003 */
[----:B------:R-:W-:-:S04]  /*0680*/  IMAD.SHL.U32 R4, R3, 0x4, RZ ;  /* 0x0000000403047824 */ /* 0x000fc800078e00ff */
[----:B------:R-:W4:Y:S02]  /*0690*/  LDC R2, c[0x2][R4+0xc] ;  /* 0x0080030004027b82 */ /* 0x000f240000000800 */
[----:B----4-:R-:W-:-:S04]  /*06a0*/  SHF.R.S32.HI R3, RZ, 0x1f, R2 ;  /* 0x0000001fff037819 */ /* 0x010fc80000011402 */
.L_x_118:
[----:B-123--:R-:W-:Y:S05]  /*06b0*/  BRX R2 -0x6c0                                                                                                                                                                                                      (*"BRANCH_TARGETS .L_x_119,.L_x_120,.L_x_5"*) ;  /* 0xfffffff802507949 */ /* 0x00efea000383ffff */
.L_x_120:
[----:B------:R-:W-:-:S08]  /*06c0*/  NOP ;  /* 0x0000000000007918 */ /* 0x000fd00000000000 */
[----:B------:R-:W1:-:S00]  /*06d0*/  USETMAXREG.DEALLOC.CTAPOOL 0x30 ;  /* 0x00000030000079c8 */ /* 0x000e4000080e0500 */
[----:B-1----:R-:W-:Y:S05]  /*06e0*/  BRA `(.L_x_3) ;  /* 0x0000007400fc7947 */ /* 0x002fea0003800000 */
.L_x_119:
[----:B------:R-:W-:-:S08]  /*06f0*/  NOP ;  /* 0x0000000000007918 */ /* 0x000fd00000000000 */
[----:B------:R-:W1:-:S00]  /*0700*/  USETMAXREG.DEALLOC.CTAPOOL 0x30 ;  /* 0x00000030000079c8 */ /* 0x000e4000080e0500 */
[----:B-1----:R-:W-:Y:S05]  /*0710*/  BRA `(.L_x_3) ;  /* 0x0000007400f07947 */ /* 0x002fea0003800000 */
.L_x_1:
[----:B------:R-:W-:-:S13]  /*0720*/  ISETP.GT.AND P0, PT, R0, 0xd, PT ;  /* 0x0000000d0000780c */ /* 0x000fda0003f04270 */
[----:B------:R-:W-:Y:S05]  /*0730*/  @P0 BRA `(.L_x_4) ;  /* 0x0000001800b80947 */ /* 0x000fea0003800000 */
[----:B------:R-:W-:-:S05]  /*0740*/  IMAD.MOV.U32 R3, RZ, RZ, -0xc ;  /* 0xfffffff4ff037424 */ /* 0x000fca00078e00ff */
[----:B------:R-:W-:-:S05]  /*0750*/  VIADDMNMX.U32 R3, R0, R3, 0x2, PT ;  /* 0x0000000200037446 */ /* 0x000fca0003800003 */
[----:B------:R-:W-:-:S04]  /*0760*/  IMAD.SHL.U32 R4, R3, 0x4, RZ ;  /* 0x0000000403047824 */ /* 0x000fc800078e00ff */
[----:B------:R-:W4:Y:S02]  /*0770*/  LDC R2, c[0x2][R4+0x18] ;  /* 0x0080060004027b82 */ /* 0x000f240000000800 */
[----:B----4-:R-:W-:-:S04]  /*0780*/  SHF.R.S32.HI R3, RZ, 0x1f, R2 ;  /* 0x0000001fff037819 */ /* 0x010fc80000011402 */
.L_x_122:
[----:B-123--:R-:W-:Y:S05]  /*0790*/  BRX R2 -0x7a0                                                                                                                                                                                                      (*"BRANCH_TARGETS .L_x_123,.L_x_124,.L_x_5"*) ;  /* 0xfffffff802187949 */ /* 0x00efea000383ffff */
.L_x_124:
[----:B------:R-:W-:-:S08]  /*07a0*/  NOP ;  /* 0x0000000000007918 */ /* 0x000fd00000000000 */
[----:B------:R-:W1:-:S00]  /*07b0*/  USETMAXREG.DEALLOC.CTAPOOL 0x30 ;  /* 0x00000030000079c8 */ /* 0x000e4000080e0500 */
[----:B------:R-:W2:Y:S01]  /*07c0*/  LDCU UR8, c[0x0][0x610] ;  /* 0x0000c200ff0877ac */ /* 0x000ea20008000800 */
[----:B------:R-:W3:Y:S01]  /*07d0*/  LDCU UR12, c[0x0][0x61c] ;  /* 0x0000c380ff0c77ac */ /* 0x000ee20008000800 */
[----:B--2---:R-:W-:-:S04]  /*07e0*/  UIMAD.WIDE.U32 UR8, UR14, UR8, URZ ;  /* 0x000000080e0872a5 */ /* 0x004fc8000f8e00ff */
[----:B------:R-:W-:-:S04]  /*07f0*/  UIADD3 UR8, UPT, UPT, UR14, -UR9, URZ ;  /* 0x800000090e087290 */ /* 0x000fc8000fffe0ff */
[----:B------:R-:W-:-:S04]  /*0800*/  USHF.R.U32.HI UR8, URZ, UR7, UR8 ;  /* 0x00000007ff087299 */ /* 0x000fc80008011608 */
[----:B------:R-:W-:-:S04]  /*0810*/  UIADD3 UR8, UPT, UPT, UR9, UR8, URZ ;  /* 0x0000000809087290 */ /* 0x000fc8000fffe0ff */
[----:B------:R-:W-:-:S04]  /*0820*/  USHF.R.U32.HI UR11, URZ, UR6, UR8 ;  /* 0x00000006ff0b7299 */ /* 0x000fc80008011608 */
[----:B---3--:R-:W-:-:S03]  /*0830*/  UIMAD.WIDE.U32 UR12, UR11, UR12, URZ ;  /* 0x0000000c0b0c72a5 */ /* 0x008fc6000f8e00ff */
[----:B------:R-:W2:Y:S04]  /*0840*/  LDCU UR8, c[0x0][0x624] ;  /* 0x0000c480ff0877ac */ /* 0x000ea80008000800 */
[----:B------:R-:W-:Y:S02]  /*0850*/  UMOV UR9, UR13 ;  /* 0x0000000d00097c82 */ /* 0x000fe40008000000 */
[----:B------:R-:W-:-:S04]  /*0860*/  UIADD3 UR12, UPT, UPT, UR11, -UR9, URZ ;  /* 0x800000090b0c7290 */ /* 0x000fc8000fffe0ff */
[----:B------:R-:W-:-:S04]  /*0870*/  USHF.R.U32.HI UR12, URZ, UR5, UR12 ;  /* 0x00000005ff0c7299 */ /* 0x000fc8000801160c */
[----:B------:R-:W-:Y:S02]  /*0880*/  UIADD3 UR12, UPT, UPT, UR9, UR12, URZ ;  /* 0x0000000c090c7290 */ /* 0x000fe4000fffe0ff */
[----:B--2---:R-:W-:-:S09]  /*0890*/  UISETP.GE.AND UP0, UPT, UR14, UR8, UPT ;  /* 0x000000080e00728c */ /* 0x004fd2000bf06270 */
[----:B-1----:R-:W-:Y:S05]  /*08a0*/  BRA.U UP0, `(.L_x_5) ;  /* 0x0000002900307547 */ /* 0x002fea000b800000 */
[----:B------:R-:W1:Y:S01]  /*08b0*/  S2UR UR19, SR_CgaCtaId ;  /* 0x00000000001379c3 */ /* 0x000e620000008800 */
[----:B------:R-:W2:Y:S01]  /*08c0*/  LDCU UR10, c[0x0][0x60c] ;  /* 0x0000c180ff0a77ac */ /* 0x000ea20008000800 */
[----:B------:R-:W-:Y:S01]  /*08d0*/  HFMA2 R4, -RZ, RZ, 0, 0 ;  /* 0x00000000ff047431 */ /* 0x000fe200000001ff */
[----:B------:R-:W-:Y:S01]  /*08e0*/  MOV R3, 0x1 ;  /* 0x0000000100037802 */ /* 0x000fe20000000f00 */
[----:B------:R-:W3:Y:S01]  /*08f0*/  LDCU.64 UR22, c[0x0][0x348] ;  /* 0x00006900ff1677ac */ /* 0x000ee20008000a00 */
[----:B------:R-:W4:Y:S01]  /*0900*/  LDCU UR8, c[0x0][0x618] ;  /* 0x0000c300ff0877ac */ /* 0x000f220008000800 */
[----:B------:R-:W-:Y:S02]  /*0910*/  USHF.R.U32.HI UR12, URZ, UR4, UR12 ;  /* 0x00000004ff0c7299 */ /* 0x000fe4000801160c */
[----:B------:R-:W-:Y:S02]  /*0920*/  UIADD3 UR24, UPT, UPT, -UR11, URZ, URZ ;  /* 0x000000ff0b187290 */ /* 0x000fe4000fffe1ff */
[----:B------:R-:W-:Y:S01]  /*0930*/  UIADD3 UR9, UPT, UPT, -UR12, URZ, URZ ;  /* 0x000000ff0c097290 */ /* 0x000fe2000fffe1ff */
[----:B------:R-:W-:Y:S01]  /*0940*/  UMOV UR21, 0x400 ;  /* 0x0000040000157882 */ /* 0x000fe20000000000 */
[----:B--2---:R-:W-:Y:S01]  /*0950*/  UIMAD UR10, UR24, UR10, UR14 ;  /* 0x0000000a180a72a4 */ /* 0x004fe2000f8e020e */
[----:B------:R-:W2:Y:S01]  /*0960*/  LDCU UR20, c[0x0][0x370] ;  /* 0x00006e00ff1477ac */ /* 0x000ea20008000800 */
[----:B---3--:R-:W-:-:S02]  /*0970*/  UIADD3 UR24, UP0, UPT, UR22, 0x200, URZ ;  /* 0x0000020016187890 */ /* 0x008fc4000ff1e0ff */
[----:B-1----:R-:W-:Y:S02]  /*0980*/  ULEA UR19, UR19, UR21, 0x18 ;  /* 0x0000001513137291 */ /* 0x002fe4000f8ec0ff */
[----:B----4-:R-:W-:Y:S01]  /*0990*/  UIMAD UR11, UR9, UR8, UR11 ;  /* 0x00000008090b72a4 */ /* 0x010fe2000f8e020b */
[----:B------:R-:W1:Y:S01]  /*09a0*/  LDCU UR13, c[0x0][0x624] ;  /* 0x0000c480ff0d77ac */ /* 0x000e620008000800 */
[----:B------:R-:W3:Y:S01]  /*09b0*/  LDCU UR18, c[0x0][0x610] ;  /* 0x0000c200ff1277ac */ /* 0x000ee20008000800 */
[----:B------:R-:W4:Y:S01]  /*09c0*/  LDCU UR15, c[0x0][0x60c] ;  /* 0x0000c180ff0f77ac */ /* 0x000f220008000800 */
[----:B------:R-:W5:Y:S01]  /*09d0*/  LDCU.64 UR16, c[0x0][0x618] ;  /* 0x0000c300ff1077ac */ /* 0x000f620008000a00 */
[----:B------:R-:W-:Y:S02]  /*09e0*/  UIADD3.X UR25, UPT, UPT, URZ, UR23, URZ, UP0, !UPT ;  /* 0x00000017ff197290 */ /* 0x000fe400087fe4ff */
[----:B------:R-:W-:Y:S01]  /*09f0*/  UIADD3 UR8, UPT, UPT, UR19, 0x800, URZ ;  /* 0x0000080013087890 */ /* 0x000fe2000fffe0ff */
[----:B------:R-:W-:Y:S01]  /*0a00*/  UMOV UR22, UR14 ;  /* 0x0000000e00167c82 */ /* 0x000fe20008000000 */
[----:B------:R-:W-:-:S10]  /*0a10*/  UMOV UR9, URZ ;  /* 0x000000ff00097c82 */ /* 0x000fd40008000000 */
.L_x_7:
[----:B------:R-:W-:Y:S01]  /*0a20*/  SHF.L.U32 R6, R4, 0x1f, RZ ;  /* 0x0000001f04067819 */ /* 0x000fe200000006ff */
[----:B--2---:R-:W-:Y:S02]  /*0a30*/  UIADD3 UR22, UPT, UPT, UR20, UR22, URZ ;  /* 0x0000001614167290 */ /* 0x004fe4000fffe0ff */
[----:B------:R-:W-:Y:S01]  /*0a40*/  USHF.L.U32 UR10, UR10, 0x7, URZ ;  /* 0x000000070a0a7899 */ /* 0x000fe200080006ff */
[----:B------:R-:W2:Y:S01]  /*0a50*/  SYNCS.PHASECHK.TRANS64.TRYWAIT P0, [UR19+0x110], R6 ;  /* 0x00011006ff0075a7 */ /* 0x000ea20008001113 */
[----:B---3--:R-:W-:-:S07]  /*0a60*/  UIMAD.WIDE.U32 UR26, UR22, UR18, URZ ;  /* 0x00000012161a72a5 */ /* 0x008fce000f8e00ff */
[----:B------:R-:W-:Y:S02]  /*0a70*/  UMOV UR23, UR27 ;  /* 0x0000001b00177c82 */ /* 0x000fe40008000000 */
[----:B------:R-:W-:-:S04]  /*0a80*/  UIADD3 UR21, UPT, UPT, UR22, -UR23, URZ ;  /* 0x8000001716157290 */ /* 0x000fc8000fffe0ff */
[----:B------:R-:W-:Y:S01]  /*0a90*/  USHF.R.U32.HI UR21, URZ, UR7, UR21 ;  /* 0x00000007ff157299 */ /* 0x000fe20008011615 */
[----:B-12---:R-:W-:Y:S11]  /*0aa0*/  @!P0 BRA `(.L_x_6) ;  /* 0x0000008c00c48947 */ /* 0x006ff60003800000 */
.L_x_62:
[----:B------:R3:W-:Y:S01]  /*0ab0*/  UTMASTG.4D [UR8], [UR24], desc[URZ] ;  /* 0x0000ff08180073b5 */ /* 0x0007e20008019000 */
[----:B------:R-:W-:Y:S01]  /*0ac0*/  UIADD3 UR21, UPT, UPT, UR23, UR21, URZ ;  /* 0x0000001517157290 */ /* 0x000fe2000fffe0ff */
[----:B------:R-:W-:Y:S01]  /*0ad0*/  LOP3.LUT R4, R4, 0x1, RZ, 0x3c, !PT ;  /* 0x0000000104047812 */ /* 0x000fe200078e3cff */
[----:B-1----:R-:W-:Y:S02]  /*0ae0*/  UISETP.GE.AND UP0, UPT, UR22, UR13, UPT ;  /* 0x0000000d1600728c */ /* 0x002fe4000bf06270 */
[----:B------:R-:W-:Y:S01]  /*0af0*/  USHF.R.U32.HI UR21, URZ, UR6, UR21 ;  /* 0x00000006ff157299 */ /* 0x000fe20008011615 */
[----:B------:R0:W-:Y:S03]  /*0b00*/  UTMACMDFLUSH ;  /* 0x00000000000079b7 */ /* 0x0001e60000000000 */
[----:B-----5:R-:W-:-:S04]  /*0b10*/  UIMAD.WIDE.U32 UR26, UR21, UR17, URZ ;  /* 0x00000011151a72a5 */ /* 0x020fc8000f8e00ff */
[----:B------:R-:W-:-:S04]  /*0b20*/  UIADD3 UR23, UPT, UPT, UR21, -UR27, URZ ;  /* 0x8000001b15177290 */ /* 0x000fc8000fffe0ff */
[----:B------:R-:W-:-:S04]  /*0b30*/  USHF.R.U32.HI UR23, URZ, UR5, UR23 ;  /* 0x00000005ff177299 */ /* 0x000fc80008011617 */
[----:B------:R-:W-:Y:S01]  /*0b40*/  UIADD3 UR23, UPT, UPT, UR27, UR23, URZ ;  /* 0x000000171b177290 */ /* 0x000fe2000fffe0ff */
[----:B------:R-:W-:-:S04]  /*0b50*/  DEPBAR.LE SB0, 0x0 ;  /* 0x000080000000791a */ /* 0x000fc80000000000 */
[----:B------:R1:W-:Y:S01]  /*0b60*/  SYNCS.ARRIVE.TRANS64.ART0 RZ, [UR19+0x118], R3 ;  /* 0x00011803ffff79a7 */ /* 0x0003e20008500013 */
[----:B---3--:R-:W-:Y:S02]  /*0b70*/  USHF.R.U32.HI UR12, URZ, UR4, UR23 ;  /* 0x00000004ff0c7299 */ /* 0x008fe40008011617 */
[----:B------:R-:W-:Y:S02]  /*0b80*/  UIADD3 UR10, UPT, UPT, -UR21, URZ, URZ ;  /* 0x000000ff150a7290 */ /* 0x000fe4000fffe1ff */
[----:B------:R-:W-:Y:S02]  /*0b90*/  UIADD3 UR11, UPT, UPT, -UR12, URZ, URZ ;  /* 0x000000ff0c0b7290 */ /* 0x000fe4000fffe1ff */
[----:B----4-:R-:W-:Y:S02]  /*0ba0*/  UIMAD UR10, UR15, UR10, UR22 ;  /* 0x0000000a0f0a72a4 */ /* 0x010fe4000f8e0216 */
[----:B------:R-:W-:Y:S01]  /*0bb0*/  UIMAD UR11, UR16, UR11, UR21 ;  /* 0x0000000b100b72a4 */ /* 0x000fe2000f8e0215 */
[----:B------:R-:W-:Y:S11]  /*0bc0*/  BRA.U !UP0, `(.L_x_7) ;  /* 0xfffffffd08947547 */ /* 0x000ff6000b83ffff */
[----:B------:R-:W-:Y:S05]  /*0bd0*/  BRA `(.L_x_5) ;  /* 0x0000002400647947 */ /* 0x000fea0003800000 */
.L_x_123:
[----:B------:R-:W-:-:S08]  /*0be0*/  NOP ;  /* 0x0000000000007918 */ /* 0x000fd00000000000 */
[----:B------:R-:W1:-:S00]  /*0bf0*/  USETMAXREG.DEALLOC.CTAPOOL 0x30 ;  /* 0x00000030000079c8 */ /* 0x000e4000080e0500 */
[----:B------:R-:W2:Y:S01]  /*0c00*/  S2UR UR10, SR_CgaCtaId ;  /* 0x00000000000a79c3 */ /* 0x000ea20000008800 */
[----:B------:R-:W-:Y:S01]  /*0c10*/  NOP ;  /* 0x0000000000007918 */ /* 0x000fe20000000000 */
[----:B------:R-:W-:Y:S01]  /*0c20*/  UMOV UR8, 0x40 ;  /* 0x0000004000087882 */ /* 0x000fe20000000000 */
[----:B------:R-:W-:Y:S01]  /*0c30*/  UMOV UR9, 0x400 ;  /* 0x0000040000097882 */ /* 0x000fe20000000000 */
[----:B--2---:R-:W-:Y:S02]  /*0c40*/  ULEA UR8, UR10, UR8, 0x18 ;  /* 0x000000080a087291 */ /* 0x004fe4000f8ec0ff */
[----:B------:R-:W-:-:S07]  /*0c50*/  ULEA UR9, UR10, UR9, 0x18 ;  /* 0x000000090a097291 */ /* 0x000fce000f8ec0ff */
[----:B-1----:R-:W1:Y:S02]  /*0c60*/  LDS.U8 R2, [UR8] ;  /* 0x00000008ff027984 */ /* 0x002e640008000000 */
[----:B-1----:R-:W-:-:S13]  /*0c70*/  ISETP.NE.AND P0, PT, R2, RZ, PT ;  /* 0x000000ff0200720c */ /* 0x002fda0003f05270 */
[----:B------:R-:W-:Y:S05]  /*0c80*/  @P0 BRA `(.L_x_8) ;  /* 0x00000000007c0947 */ /* 0x000fea0003800000 */
[----:B------:R-:W-:-:S13]  /*0c90*/  ELECT P0, URZ, PT ;  /* 0x0000000000ff782f */ /* 0x000fda0003800000 */
[----:B------:R-:W-:Y:S05]  /*0ca0*/  @!P0 BRA `(.L_x_9) ;  /* 0x0000000000848947 */ /* 0x000fea0003800000 */
[----:B------:R-:W-:Y:S01]  /*0cb0*/  UMOV UR8, 0x10 ;  /* 0x0000001000087882 */ /* 0x000fe20000000000 */
[----:B------:R-:W-:-:S04]  /*0cc0*/  IMAD.MOV.U32 R3, RZ, RZ, 0xffff ;  /* 0x0000ffffff037424 */ /* 0x000fc800078e00ff */
[----:B------:R-:W-:Y:S04]  /*0cd0*/  DEPBAR.LE SB1, 0x36 ;  /* 0x00009d800000791a */ /* 0x000fe80000000000 */
[----:B------:R-:W1:Y:S02]  /*0ce0*/  UTCATOMSWS.FIND_AND_SET.ALIGN UP0, UR8, UR8 ;  /* 0x00000008000875e3 */ /* 0x000e640008000800 */
[----:B-1----:R-:W-:Y:S01]  /*0cf0*/  PLOP3.LUT P0, PT, PT, PT, UP0, 0x80, 0x8 ;  /* 0x000000000008781c */ /* 0x002fe20003f0f008 */
[----:B------:R-:W-:-:S03]  /*0d00*/  IMAD.U32 R4, RZ, RZ, UR8 ;  /* 0x00000008ff047e24 */ /* 0x000fc6000f8e00ff */
[----:B------:R-:W-:-:S04]  /*0d10*/  SEL R2, RZ, 0xffffffff, !P0 ;  /* 0xffffffffff027807 */ /* 0x000fc80004000000 */
[----:B------:R-:W-:Y:S01]  /*0d20*/  ISETP.NE.AND P0, PT, R2, RZ, PT ;  /* 0x000000ff0200720c */ /* 0x000fe20003f05270 */
[----:B------:R-:W-:-:S12]  /*0d30*/  IMAD.MOV.U32 R2, RZ, RZ, 0x1 ;  /* 0x00000001ff027424 */ /* 0x000fd800078e00ff */
[----:B------:R-:W-:Y:S05]  /*0d40*/  @P0 BRA `(.L_x_10) ;  /* 0x0000000000240947 */ /* 0x000fea0003800000 */
.L_x_11:
[----:B------:R-:W-:Y:S05]  /*0d50*/  NANOSLEEP 0x64 ;  /* 0x000000640000795d */ /* 0x000fea0003800000 */
[----:B------:R-:W-:-:S05]  /*0d60*/  UMOV UR8, 0x10 ;  /* 0x0000001000087882 */ /* 0x000fca0000000000 */
[----:B------:R-:W-:Y:S04]  /*0d70*/  DEPBAR.LE SB1, 0x36 ;  /* 0x00009d800000791a */ /* 0x000fe80000000000 */
[----:B------:R-:W1:Y:S02]  /*0d80*/  UTCATOMSWS.FIND_AND_SET.ALIGN UP0, UR8, UR8 ;  /* 0x00000008000875e3 */ /* 0x000e640008000800 */
[----:B-1----:R-:W-:-:S04]  /*0d90*/  PLOP3.LUT P0, PT, PT, PT, UP0, 0x80, 0x8 ;  /* 0x000000000008781c */ /* 0x002fc80003f0f008 */
[----:B------:R-:W-:-:S04]  /*0da0*/  SEL R4, RZ, 0xffffffff, !P0 ;  /* 0xffffffffff047807 */ /* 0x000fc80004000000 */
[----:B------:R-:W-:Y:S01]  /*0db0*/  ISETP.NE.AND P0, PT, R4, RZ, PT ;  /* 0x000000ff0400720c */ /* 0x000fe20003f05270 */
[----:B------:R-:W-:-:S12]  /*0dc0*/  IMAD.U32 R4, RZ, RZ, UR8 ;  /* 0x00000008ff047e24 */ /* 0x000fd8000f8e00ff */
[----:B------:R-:W-:Y:S05]  /*0dd0*/  @!P0 BRA `(.L_x_11) ;  /* 0xfffffffc00dc8947 */ /* 0x000fea000383ffff */
.L_x_10:
[C---:B------:R-:W-:Y:S01]  /*0de0*/  VIADD R5, R4.reuse, 0x10 ;  /* 0x0000001004057836 */ /* 0x040fe20000000000 */
[----:B------:R-:W-:Y:S01]  /*0df0*/  UMOV UR8, 0x50 ;  /* 0x0000005000087882 */ /* 0x000fe20000000000 */
[----:B------:R-:W-:Y:S01]  /*0e00*/  SHF.L.U32 R3, R3, R4, RZ ;  /* 0x0000000403037219 */ /* 0x000fe200000006ff */
[----:B------:R-:W-:Y:S01]  /*0e10*/  ULEA UR8, UR10, UR8, 0x18 ;  /* 0x000000080a087291 */ /* 0x000fe2000f8ec0ff */
[----:B------:R-:W-:Y:S01]  /*0e20*/  IMAD.SHL.U32 R4, R4, 0x20, RZ ;  /* 0x0000002004047824 */ /* 0x000fe200078e00ff */
[----:B------:R-:W-:-:S04]  /*0e30*/  SHF.L.U32 R2, R2, R5, RZ ;  /* 0x0000000502027219 */ /* 0x000fc800000006ff */
[----:B------:R-:W-:-:S05]  /*0e40*/  LOP3.LUT R2, R2, R3, RZ, 0xfc, !PT ;  /* 0x0000000302027212 */ /* 0x000fca00078efcff */
[----:B------:R1:W-:Y:S04]  /*0e50*/  ATOMS.OR RZ, [UR8], R2 ;  /* 0x00000002ffff798c */ /* 0x0003e8000b000008 */
[----:B------:R1:W-:Y:S01]  /*0e60*/  STS [UR9+0x148], R4 ;  /* 0x00014804ff007988 */ /* 0x0003e20008000809 */
[----:B------:R-:W-:Y:S05]  /*0e70*/  BRA `(.L_x_9) ;  /* 0x0000000000107947 */ /* 0x000fea0003800000 */
.L_x_8:
[----:B------:R-:W-:-:S05]  /*0e80*/  MOV R2, 0xffffffff ;  /* 0xffffffff00027802 */ /* 0x000fca0000000f00 */
[----:B------:R1:W-:Y:S02]  /*0e90*/  STS [UR9+0x148], R2 ;  /* 0x00014802ff007988 */ /* 0x0003e40008000809 */
[----:B-1----:R-:W-:Y:S02]  /*0ea0*/  MOV R2, 0xec0 ;  /* 0x00000ec000027802 */ /* 0x002fe40000000f00 */
[----:B------:R-:W-:Y:S05]  /*0eb0*/  CALL.REL.NOINC `($__internal_1_$__cuda_sm10x_tcgen05_guardrail_trap_phase_invalid_during_alloc) ;  /* 0x0000009400a07944 */ /* 0x000fea0003c00000 */
.L_x_9:
[----:B------:R-:W-:Y:S05]  /*0ec0*/  WARPSYNC.ALL ;  /* 0x0000000000007948 */ /* 0x000fea0003800000 */
[----:B------:R-:W-:Y:S01]  /*0ed0*/  NOP ;  /* 0x0000000000007918 */ /* 0x000fe20000000000 */
[----:B------:R-:W2:Y:S01]  /*0ee0*/  S2UR UR16, SR_CgaCtaId ;  /* 0x00000000001079c3 */ /* 0x000ea20000008800 */
[----:B------:R-:W-:-:S07]  /*0ef0*/  UMOV UR8, 0x400 ;  /* 0x0000040000087882 */ /* 0x000fce0000000000 */
[----:B------:R-:W-:Y:S06]  /*0f00*/  BAR.SYNC.DEFER_BLOCKING 0x2, 0x120 ;  /* 0x0084800000007b1d */ /* 0x000fec0000010000 */
[----:B------:R-:W3:Y:S01]  /*0f10*/  LDCU UR12, c[0x0][0x38c] ;  /* 0x00007180ff0c77ac */ /* 0x000ee20008000800 */
[----:B--2---:R-:W-:Y:S02]  /*0f20*/  ULEA UR16, UR16, UR8, 0x18 ;  /* 0x0000000810107291 */ /* 0x004fe4000f8ec0ff */
[----:B---3--:R-:W-:Y:S02]  /*0f30*/  UIADD3 UR11, UPT, UPT, -UR12, URZ, URZ ;  /* 0x000000ff0c0b7290 */ /* 0x008fe4000fffe1ff */
[----:B------:R-:W-:-:S02]  /*0f40*/  UIADD3 UR8, UPT, UPT, UR16, 0x4800, URZ ;  /* 0x0000480010087890 */ /* 0x000fc4000fffe0ff */
[----:B------:R-:W-:Y:S02]  /*0f50*/  UIADD3 UR15, UPT, UPT, UR12, -0x1, URZ ;  /* 0xffffffff0c0f7890 */ /* 0x000fe4000fffe0ff */
[----:B------:R-:W-:Y:S01]  /*0f60*/  USHF.R.U32.HI UR8, URZ, 0x4, UR8 ;  /* 0x00000004ff087899 */ /* 0x000fe20008011608 */
[----:B------:R-:W-:Y:S01]  /*0f70*/  LDS R13, [UR16+0x148] ;  /* 0x00014810ff0d7984 */ /* 0x000fe20008000800 */
[----:B------:R-:W-:Y:S02]  /*0f80*/  USHF.R.S32.HI UR11, URZ, 0x1f, UR11 ;  /* 0x0000001fff0b7899 */ /* 0x000fe4000801140b */
[----:B------:R-:W-:Y:S02]  /*0f90*/  ULOP3.LUT UR8, UR8, 0x3fc0, URZ, 0xc0, !UPT ;  /* 0x00003fc008087892 */ /* 0x000fe4000f8ec0ff */
[----:B------:R-:W-:Y:S02]  /*0fa0*/  UISETP.GT.AND UP0, UPT, UR12, URZ, UPT ;  /* 0x000000ff0c00728c */ /* 0x000fe4000bf04270 */
[----:B------:R-:W-:-:S02]  /*0fb0*/  ULOP3.LUT UR8, UR8, 0x10000, URZ, 0xfc, !UPT ;  /* 0x0001000008087892 */ /* 0x000fc4000f8efcff */
[----:B------:R-:W-:Y:S02]  /*0fc0*/  USHF.R.S32.HI UR13, URZ, 0x1f, UR15 ;  /* 0x0000001fff0d7899 */ /* 0x000fe4000801140f */
[----:B------:R-:W-:Y:S02]  /*0fd0*/  ULEA.HI UR11, UR11, -UR12, URZ, 0x7 ;  /* 0x8000000c0b0b7291 */ /* 0x000fe4000f8f38ff */
[----:B-1----:R-:W-:Y:S01]  /*0fe0*/  MOV R2, UR8 ;  /* 0x0000000800027c02 */ /* 0x002fe20008000f00 */
[----:B------:R-:W-:Y:S02]  /*0ff0*/  ULEA.HI UR13, UR13, UR15, URZ, 0x7 ;  /* 0x0000000f0d0d7291 */ /* 0x000fe4000f8f38ff */
[----:B------:R-:W-:Y:S02]  /*1000*/  USHF.R.S32.HI UR11, URZ, 0x7, UR11 ;  /* 0x00000007ff0b7899 */ /* 0x000fe4000801140b */
[----:B------:R-:W1:Y:S01]  /*1010*/  LDCU UR8, c[0x0][0x624] ;  /* 0x0000c480ff0877ac */ /* 0x000e620008000800 */
[----:B------:R-:W2:Y:S01]  /*1020*/  SHFL.IDX PT, R2, R2, RZ, 0x1f ;  /* 0x00001fff02027589 */ /* 0x000ea200000e0000 */
[----:B------:R-:W-:-:S02]  /*1030*/  USHF.R.S32.HI UR26, URZ, 0x7, UR13 ;  /* 0x00000007ff1a7899 */ /* 0x000fc4000801140d */
[----:B------:R-:W-:Y:S02]  /*1040*/  @!UP0 ULOP3.LUT UR26, URZ, UR11, URZ, 0x33, !UPT ;  /* 0x0000000bff1a8292 */ /* 0x000fe4000f8e33ff */
[----:B-1----:R-:W-:Y:S01]  /*1050*/  UISETP.GE.AND UP0, UPT, UR14, UR8, UPT ;  /* 0x000000080e00728c */ /* 0x002fe2000bf06270 */
[----:B--2---:R-:W-:-:S08]  /*1060*/  R2UR UR68, R2 ;  /* 0x00000000024472ca */ /* 0x004fd000000e0000 */
[----:B------:R-:W-:Y:S07]  /*1070*/  BRA.U UP0, `(.L_x_12) ;  /* 0x0000000d00a47547 */ /* 0x000fee000b800000 */
[----:B------:R-:W-:Y:S01]  /*1080*/  HFMA2 R12, -RZ, RZ, 0, 0 ;  /* 0x00000000ff0c7431 */ /* 0x000fe200000001ff */
[----:B------:R-:W-:Y:S01]  /*1090*/  CS2R R10, SRZ ;  /* 0x00000000000a7805 */ /* 0x000fe2000001ff00 */
[----:B------:R-:W-:Y:S02]  /*10a0*/  UIADD3 UR64, UPT, UPT, UR68, 0x2, URZ ;  /* 0x0000000244407890 */ /* 0x000fe4000fffe0ff */
[----:B------:R-:W-:Y:S02]  /*10b0*/  UIADD3 UR62, UPT, UPT, UR68, 0x4, URZ ;  /* 0x00000004443e7890 */ /* 0x000fe4000fffe0ff */
[----:B------:R-:W-:Y:S01]  /*10c0*/  UIADD3 UR60, UPT, UPT, UR68, 0x6, URZ ;  /* 0x00000006443c7890 */ /* 0x000fe2000fffe0ff */
[----:B------:R-:W1:Y:S01]  /*10d0*/  LDCU UR18, c[0x0][0x370] ;  /* 0x00006e00ff1277ac */ /* 0x000e620008000800 */
[----:B------:R-:W-:Y:S01]  /*10e0*/  UMOV UR25, UR14 ;  /* 0x0000000e00197c82 */ /* 0x000fe20008000000 */
[----:B------:R-:W-:Y:S01]  /*10f0*/  UMOV UR13, URZ ;  /* 0x000000ff000d7c82 */ /* 0x000fe20008000000 */
[----:B------:R-:W-:Y:S01]  /*1100*/  UMOV UR58, 0x0 ;  /* 0x00000000003a7882 */ /* 0x000fe20000000000 */
[----:B------:R-:W-:Y:S01]  /*1110*/  UMOV UR59, 0x8200010 ;  /* 0x08200010003b7882 */ /* 0x000fe20000000000 */
[----:B------:R-:W-:Y:S01]  /*1120*/  UMOV UR54, 0x0 ;  /* 0x0000000000367882 */ /* 0x000fe20000000000 */
[----:B------:R-:W-:Y:S01]  /*1130*/  UMOV UR55, 0x8200010 ;  /* 0x0820001000377882 */ /* 0x000fe20000000000 */
[----:B------:R-:W-:Y:S01]  /*1140*/  UMOV UR52, 0x0 ;  /* 0x0000000000347882 */ /* 0x000fe20000000000 */
[----:B------:R-:W-:Y:S01]  /*1150*/  UMOV UR53, 0x8200010 ;  /* 0x0820001000357882 */ /* 0x000fe20000000000 */
[----:B------:R-:W-:Y:S01]  /*1160*/  UMOV UR50, 0x0 ;  /* 0x0000000000327882 */ /* 0x000fe20000000000 */
[----:B------:R-:W-:Y:S01]  /*1170*/  UMOV UR51, 0x8200010 ;  /* 0x0820001000337882 */ /* 0x000fe20000000000 */
[----:B------:R-:W-:Y:S01]  /*1180*/  UIADD3 UR24, UPT, UPT, UR16, 0xd0, URZ ;  /* 0x000000d010187890 */ /* 0x000fe2000fffe0ff */
        /* <DEDUP_REMOVED lines=16> */
[----:B------:R-:W-:-:S02]  /*1290*/  UIADD3 UR15, UPT, UPT, UR16, 0xd0, URZ ;  /* 0x000000d0100f7890 */ /* 0x000fc4000fffe0ff */
[----:B------:R-:W-:Y:S02]  /*12a0*/  UIADD3 UR20, UPT, UPT, UR16, 0x8, URZ ;  /* 0x0000000810147890 */ /* 0x000fe4000fffe0ff */
        /* <DEDUP_REMOVED lines=12> */
[----:B-1----:R-:W-:-:S05]  /*1370*/  UMOV UR61, 0x40004040 ;  /* 0x40004040003d7882 */ /* 0x002fca0000000000 */
.L_x_24:
[----:B------:R-:W-:Y:S01]  /*1380*/  SHF.L.U32 R4, R11, 0x1f, RZ ;  /* 0x0000001f0b047819 */ /* 0x000fe200000006ff */
[----:B------:R-:W-:-:S03]  /*1390*/  ULEA UR12, UR13, UR16, 0x3 ;  /* 0x000000100d0c7291 */ /* 0x000fc6000f8e18ff */
[----:B------:R-:W1:Y:S02]  /*13a0*/  SYNCS.PHASECHK.TRANS64.TRYWAIT P0, [UR16], R4 ;  /* 0x00000004ff0075a7 */ /* 0x000e640008001110 */
[----:B-12---:R-:W-:Y:S07]  /*13b0*/  @!P0 BRA `(.L_x_13) ;  /* 0x00000084009c8947 */ /* 0x006fee0003800000 */
.L_x_64:
[----:B------:R-:W-:Y:S01]  /*13c0*/  SHF.L.U32 R4, R10, 0x1f, RZ ;  /* 0x0000001f0a047819 */ /* 0x000fe200000006ff */
[----:B------:R-:W-:-:S03]  /*13d0*/  ULEA UR8, UR13, UR16, 0xe ;  /* 0x000000100d087291 */ /* 0x000fc6000f8e70ff */
[----:B------:R-:W2:Y:S01]  /*13e0*/  SYNCS.PHASECHK.TRANS64.TRYWAIT P0, [UR12+0x10], R4 ;  /* 0x00001004ff0075a7 */ /* 0x000ea2000800110c */
[----:B------:R-:W-:-:S04]  /*13f0*/  UIADD3 UR8, UPT, UPT, UR8, 0x8800, URZ ;  /* 0x0000880008087890 */ /* 0x000fc8000fffe0ff */
[----:B------:R-:W-:Y:S01]  /*1400*/  USHF.R.U32.HI UR8, URZ, 0x4, UR8 ;  /* 0x00000004ff087899 */ /* 0x000fe20008011608 */
[----:B--2---:R-:W-:Y:S11]  /*1410*/  @!P0 BRA `(.L_x_14) ;  /* 0x0000008400a08947 */ /* 0x004ff60003800000 */
.L_x_66:
[----:B-1----:R-:W-:Y:S01]  /*1420*/  CS2R R2, SRZ ;  /* 0x0000000000027805 */ /* 0x002fe2000001ff00 */
[----:B------:R-:W-:Y:S02]  /*1430*/  ULOP3.LUT UR8, UR8, 0x3fc0, URZ, 0xc0, !UPT ;  /* 0x00003fc008087892 */ /* 0x000fe4000f8ec0ff */
[----:B------:R-:W-:Y:S02]  /*1440*/  UIADD3 UR12, UPT, UPT, UR12, 0x70, URZ ;  /* 0x000000700c0c7890 */ /* 0x000fe4000fffe0ff */
[----:B------:R-:W-:Y:S01]  /*1450*/  ULOP3.LUT UR74, UR8, 0x10000, URZ, 0xfc, !UPT ;  /* 0x00010000084a7892 */ /* 0x000fe2000f8efcff */
[C---:B------:R-:W-:Y:S01]  /*1460*/  R2UR UR11, R3.reuse ;  /* 0x00000000030b72ca */ /* 0x040fe200000e0000 */
[----:B------:R-:W-:Y:S01]  /*1470*/  UMOV UR75, 0x40004040 ;  /* 0x40004040004b7882 */ /* 0x000fe20000000000 */
[C---:B------:R-:W-:Y:S01]  /*1480*/  R2UR UR10, R2.reuse ;  /* 0x00000000020a72ca */ /* 0x040fe200000e0000 */
[----:B------:R-:W-:Y:S01]  /*1490*/  UIADD3 UR72, UPT, UPT, UR74, 0x2, URZ ;  /* 0x000000024a487890 */ /* 0x000fe2000fffe0ff */
[----:B------:R-:W-:Y:S01]  /*14a0*/  R2UR UR9, R3 ;  /* 0x00000000030972ca */ /* 0x000fe200000e0000 */
[----:B------:R-:W-:Y:S01]  /*14b0*/  UIADD3 UR70, UPT, UPT, UR74, 0x4, URZ ;  /* 0x000000044a467890 */ /* 0x000fe2000fffe0ff */
[----:B------:R-:W-:Y:S01]  /*14c0*/  R2UR UR8, R2 ;  /* 0x00000000020872ca */ /* 0x000fe200000e0000 */
[----:B------:R-:W-:Y:S01]  /*14d0*/  UIADD3 UR66, UPT, UPT, UR74, 0x6, URZ ;  /* 0x000000064a427890 */ /* 0x000fe2000fffe0ff */
[----:B------:R-:W-:Y:S01]  /*14e0*/  UMOV UR73, 0x40004040 ;  /* 0x4000404000497882 */ /* 0x000fe20000000000 */
[----:B------:R-:W-:Y:S01]  /*14f0*/  UMOV UR71, 0x40004040 ;  /* 0x4000404000477882 */ /* 0x000fe20000000000 */
[----:B------:R-:W-:Y:S01]  /*1500*/  UMOV UR67, 0x40004040 ;  /* 0x4000404000437882 */ /* 0x000fe20000000000 */
[----:B------:R-:W-:-:S02]  /*1510*/  UIADD3 UR13, UPT, UPT, UR13, 0x1, URZ ;  /* 0x000000010d0d7890 */ /* 0x000fc4000fffe0ff */
[----:B------:R1:W-:Y:S01]  /*1520*/  UTCQMMA gdesc[UR68], gdesc[UR74], tmem[UR11], tmem[UR58], idesc[UR59], !UPT ;  /* 0x00ff3a4a440075ea */ /* 0x0003e2000f80030b */
[----:B------:R-:W-:Y:S01]  /*1530*/  UMOV UR22, URZ ;  /* 0x000000ff00167c82 */ /* 0x000fe20008000000 */
[----:B------:R1:W-:Y:S01]  /*1540*/  UTCQMMA gdesc[UR64], gdesc[UR72], tmem[UR10], tmem[UR54], idesc[UR55], UPT ;  /* 0x00ff3648400075ea */ /* 0x0003e2000b80030a */
[----:B------:R-:W-:Y:S01]  /*1550*/  UISETP.NE.AND UP0, UPT, UR13, 0xc, UPT ;  /* 0x0000000c0d00788c */ /* 0x000fe2000bf05270 */
[----:B------:R1:W-:Y:S02]  /*1560*/  UTCQMMA gdesc[UR62], gdesc[UR70], tmem[UR9], tmem[UR52], idesc[UR53], UPT ;  /* 0x00ff34463e0075ea */ /* 0x0003e4000b800309 */
[----:B------:R1:W-:Y:S01]  /*1570*/  UTCQMMA gdesc[UR60], gdesc[UR66], tmem[UR8], tmem[UR50], idesc[UR51], UPT ;  /* 0x00ff32423c0075ea */ /* 0x0003e2000b800308 */
[----:B------:R1:W-:Y:S01]  /*1580*/  UTCBAR [UR24], URZ ;  /* 0x000000ff180073e9 */ /* 0x0003e200080000ff */
[----:B------:R1:W-:Y:S01]  /*1590*/  UTCBAR [UR12], URZ ;  /* 0x000000ff0c0073e9 */ /* 0x0003e200080000ff */
[----:B------:R-:W-:Y:S02]  /*15a0*/  USEL UR23, UR13, URZ, UP0 ;  /* 0x000000ff0d177287 */ /* 0x000fe40008000000 */
[----:B------:R-:W-:-:S02]  /*15b0*/  USEL UR13, URZ, 0x1, UP0 ;  /* 0x00000001ff0d7887 */ /* 0x000fc40008000000 */
[----:B------:R-:W-:-:S04]  /*15c0*/  UISETP.GE.AND UP0, UPT, UR26, 0x1, UPT ;  /* 0x000000011a00788c */ /* 0x000fc8000bf06270 */
[----:B------:R-:W-:-:S05]  /*15d0*/  LOP3.LUT R10, R10, UR13, RZ, 0x3c, !PT ;  /* 0x0000000d0a0a7c12 */ /* 0x000fca000f8e3cff */
[----:B------:R-:W-:Y:S05]  /*15e0*/  BRA.U !UP0, `(.L_x_15) ;  /* 0x0000000508687547 */ /* 0x000fea000b800000 */
[----:B------:R-:W-:Y:S02]  /*15f0*/  CS2R R4, SRZ ;  /* 0x0000000000047805 */ /* 0x000fe4000001ff00 */
[----:B------:R-:W-:Y:S01]  /*1600*/  CS2R R2, SRZ ;  /* 0x0000000000027805 */ /* 0x000fe2000001ff00 */
[----:B------:R-:W-:Y:S01]  /*1610*/  UMOV UR22, URZ ;  /* 0x000000ff00167c82 */ /* 0x000fe20008000000 */
[----:B------:R-:W-:Y:S01]  /*1620*/  UMOV UR21, URZ ;  /* 0x000000ff00157c82 */ /* 0x000fe20008000000 */
.L_x_20:
[----:B------:R-:W-:Y:S01]  /*1630*/  ULEA UR17, UR23, UR16, 0x3 ;  /* 0x0000001017117291 */ /* 0x000fe2000f8e18ff */
[----:B------:R-:W-:Y:S02]  /*1640*/  SHF.L.U32 R15, R10, 0x1f, RZ ;  /* 0x0000001f0a0f7819 */ /* 0x000fe400000006ff */
[----:B-1----:R-:W-:Y:S06]  /*1650*/  SHF.L.U32 R9, R12, 0x1f, RZ ;  /* 0x0000001f0c097819 */ /* 0x002fec00000006ff */
[----:B--2---:R-:W2:Y:S02]  /*1660*/  SYNCS.PHASECHK.TRANS64.TRYWAIT P0, [UR17+0x10], R15 ;  /* 0x0000100fff0075a7 */ /* 0x004ea40008001111 */
[----:B--2---:R-:W-:Y:S05]  /*1670*/  @!P0 BRA `(.L_x_16) ;  /* 0x0000008400248947 */ /* 0x004fea0003800000 */
.L_x_68:
[----:B-1----:R-:W-:Y:S01]  /*1680*/  ULEA UR8, UR23, UR16, 0xe ;  /* 0x0000001017087291 */ /* 0x002fe2000f8e70ff */
[----:B------:R-:W1:Y:S01]  /*1690*/  SYNCS.PHASECHK.TRANS64.TRYWAIT P0, [UR16+0xd8], R9 ;  /* 0x0000d809ff0075a7 */ /* 0x000e620008001110 */
[----:B------:R-:W-:Y:S01]  /*16a0*/  UISETP.NE.U32.AND UP0, UPT, UR22, URZ, UPT ;  /* 0x000000ff1600728c */ /* 0x000fe2000bf05070 */
[----:B------:R-:W-:Y:S01]  /*16b0*/  IMAD.MOV.U32 R8, RZ, RZ, 0x40 ;  /* 0x00000040ff087424 */ /* 0x000fe200078e00ff */
[----:B------:R-:W-:Y:S01]  /*16c0*/  UIADD3 UR8, UPT, UPT, UR8, 0x8800, URZ ;  /* 0x0000880008087890 */ /* 0x000fe2000fffe0ff */
[----:B------:R-:W-:Y:S01]  /*16d0*/  IMAD.MOV.U32 R7, RZ, RZ, 0x100 ;  /* 0x00000100ff077424 */ /* 0x000fe200078e00ff */
[----:B------:R-:W-:Y:S01]  /*16e0*/  UMOV UR67, 0x40004040 ;  /* 0x4000404000437882 */ /* 0x000fe20000000000 */
[----:B--2---:R-:W-:Y:S01]  /*16f0*/  IMAD.MOV.U32 R6, RZ, RZ, 0x48 ;  /* 0x00000048ff067424 */ /* 0x004fe200078e00ff */
[----:B------:R-:W-:Y:S01]  /*1700*/  R2UR UR12, R8 ;  /* 0x00000000080c72ca */ /* 0x000fe200000e0000 */
[----:B------:R-:W-:Y:S01]  /*1710*/  USHF.R.U32.HI UR8, URZ, 0x4, UR8 ;  /* 0x00000004ff087899 */ /* 0x000fe20008011608 */
[----:B------:R-:W-:Y:S01]  /*1720*/  R2UR UR13, R7 ;  /* 0x00000000070d72ca */ /* 0x000fe200000e0000 */
[----:B------:R-:W-:Y:S01]  /*1730*/  IMAD.MOV.U32 R8, RZ, RZ, 0x100 ;  /* 0x00000100ff087424 */ /* 0x000fe200078e00ff */
[----:B------:R-:W-:Y:S01]  /*1740*/  R2UR UR10, R6 ;  /* 0x00000000060a72ca */ /* 0x000fe200000e0000 */
[----:B------:R-:W-:Y:S01]  /*1750*/  ULOP3.LUT UR66, UR8, 0x3fc0, URZ, 0xc0, !UPT ;  /* 0x00003fc008427892 */ /* 0x000fe2000f8ec0ff */
[----:B------:R-:W-:Y:S01]  /*1760*/  IMAD.MOV.U32 R7, RZ, RZ, 0x50 ;  /* 0x00000050ff077424 */ /* 0x000fe200078e00ff */
[----:B------:R-:W-:Y:S01]  /*1770*/  UMOV UR73, 0x40004040 ;  /* 0x4000404000497882 */ /* 0x000fe20000000000 */
[----:B------:R-:W-:Y:S01]  /*1780*/  R2UR UR11, R8 ;  /* 0x00000000080b72ca */ /* 0x000fe200000e0000 */
[----:B------:R-:W-:Y:S01]  /*1790*/  UIADD3 UR72, UPT, UPT, UR66, 0x100, URZ ;  /* 0x0000010042487890 */ /* 0x000fe2000fffe0ff */
[----:B------:R-:W-:Y:S01]  /*17a0*/  IMAD.MOV.U32 R6, RZ, RZ, 0x100 ;  /* 0x00000100ff067424 */ /* 0x000fe200078e00ff */
[----:B------:R-:W-:Y:S01]  /*17b0*/  R2UR UR8, R7 ;  /* 0x00000000070872ca */ /* 0x000fe200000e0000 */
[----:B------:R-:W-:Y:S01]  /*17c0*/  UIADD3 UR70, UPT, UPT, UR66, 0x200, URZ ;  /* 0x0000020042467890 */ /* 0x000fe2000fffe0ff */
[----:B------:R-:W-:Y:S02]  /*17d0*/  UMOV UR71, 0x40004040 ;  /* 0x4000404000477882 */ /* 0x000fe40000000000 */
[----:B------:R-:W-:Y:S01]  /*17e0*/  R2UR UR9, R6 ;  /* 0x00000000060972ca */ /* 0x000fe200000e0000 */
[----:B------:R-:W-:Y:S03]  /*17f0*/  @!UPT UIADD3 URZ, UPT, UPT, URZ, URZ, URZ ;  /* 0x000000fffffff290 */ /* 0x000fe6000fffe0ff */
[----:B-1----:R-:W-:Y:S11]  /*1800*/  @!P0 BRA `(.L_x_17) ;  /* 0x0000008000dc8947 */ /* 0x002ff60003800000 */
.L_x_70:
[----:B------:R2:W-:Y:S01]  /*1810*/  UTCQMMA tmem[UR12], gdesc[UR66], tmem[UR13], tmem[UR56], idesc[UR57], UP0 ;  /* 0x00ff38420c0079ea */ /* 0x0005e2000800030d */
[----:B------:R3:W-:Y:S01]  /*1820*/  UTCQMMA tmem[UR10], gdesc[UR72], tmem[UR11], tmem[UR48], idesc[UR49], UPT ;  /* 0x00ff30480a0079ea */ /* 0x0007e2000b80030b */
[----:B------:R4:W-:Y:S01]  /*1830*/  UTCQMMA tmem[UR8], gdesc[UR70], tmem[UR9], tmem[UR46], idesc[UR47], UPT ;  /* 0x00ff2e46080079ea */ /* 0x0009e2000b800309 */
[----:B------:R-:W5:Y:S01]  /*1840*/  SYNCS.PHASECHK.TRANS64.TRYWAIT P0, [UR16+0xe0], R9 ;  /* 0x0000e009ff0075a7 */ /* 0x000f620008001110 */
[----:B------:R-:W-:Y:S01]  /*1850*/  UIADD3 UR23, UPT, UPT, UR23, 0x1, URZ ;  /* 0x0000000117177890 */ /* 0x000fe2000fffe0ff */
[----:B-1----:R-:W-:Y:S01]  /*1860*/  IMAD.MOV.U32 R7, RZ, RZ, 0x58 ;  /* 0x00000058ff077424 */ /* 0x002fe200078e00ff */
[----:B------:R-:W-:Y:S01]  /*1870*/  UIADD3 UR17, UPT, UPT, UR17, 0x70, URZ ;  /* 0x0000007011117890 */ /* 0x000fe2000fffe0ff */
[----:B------:R-:W-:Y:S01]  /*1880*/  IMAD.MOV.U32 R6, RZ, RZ, 0x100 ;  /* 0x00000100ff067424 */ /* 0x000fe200078e00ff */
[----:B------:R-:W-:Y:S02]  /*1890*/  UISETP.NE.AND UP0, UPT, UR23, 0xc, UPT ;  /* 0x0000000c1700788c */ /* 0x000fe4000bf05270 */
[----:B------:R-:W-:Y:S02]  /*18a0*/  R2UR UR22, R7 ;  /* 0x00000000071672ca */ /* 0x000fe400000e0000 */
[----:B------:R-:W-:Y:S02]  /*18b0*/  USEL UR23, UR23, URZ, UP0 ;  /* 0x000000ff17177287 */ /* 0x000fe40008000000 */
[----:B--2---:R-:W-:Y:S01]  /*18c0*/  UIADD3 UR66, UPT, UPT, UR66, 0x300, URZ ;  /* 0x0000030042427890 */ /* 0x004fe2000fffe0ff */
[----:B------:R-:W-:Y:S01]  /*18d0*/  R2UR UR12, R6 ;  /* 0x00000000060c72ca */ /* 0x000fe200000e0000 */
[----:B---3--:R-:W-:Y:S02]  /*18e0*/  USEL UR10, URZ, 0x1, UP0 ;  /* 0x00000001ff0a7887 */ /* 0x008fe40008000000 */
[----:B----4-:R-:W-:Y:S04]  /*18f0*/  ULEA UR8, UR23, UR16, 0x3 ;  /* 0x0000001017087291 */ /* 0x010fe8000f8e18ff */
[----:B------:R-:W-:Y:S01]  /*1900*/  LOP3.LUT R10, R10, UR10, RZ, 0x3c, !PT ;  /* 0x0000000a0a0a7c12 */ /* 0x000fe2000f8e3cff */
[----:B-----5:R-:W-:Y:S07]  /*1910*/  @!P0 BRA `(.L_x_18) ;  /* 0x0000008000b48947 */ /* 0x020fee0003800000 */
.L_x_72:
[----:B-1----:R-:W-:Y:S01]  /*1920*/  SHF.L.U32 R9, R10, 0x1f, RZ ;  /* 0x0000001f0a097819 */ /* 0x002fe200000006ff */
[----:B------:R-:W-:Y:S02]  /*1930*/  UMOV UR67, 0x40004040 ;  /* 0x4000404000437882 */ /* 0x000fe40000000000 */
[----:B------:R1:W-:Y:S01]  /*1940*/  UTCQMMA tmem[UR22], gdesc[UR66], tmem[UR12], tmem[UR44], idesc[UR45], UPT ;  /* 0x00ff2c42160079ea */ /* 0x0003e2000b80030c */
[----:B------:R1:W-:Y:S01]  /*1950*/  UTCBAR [UR17], URZ ;  /* 0x000000ff110073e9 */ /* 0x0003e200080000ff */
[----:B------:R-:W2:Y:S02]  /*1960*/  SYNCS.PHASECHK.TRANS64.TRYWAIT P0, [UR8+0x10], R9 ;  /* 0x00001009ff0075a7 */ /* 0x000ea40008001108 */
[----:B-12---:R-:W-:Y:S05]  /*1970*/  @!P0 BRA `(.L_x_19) ;  /* 0x0000008000b88947 */ /* 0x006fea0003800000 */
.L_x_74:
[----:B------:R-:W-:Y:S01]  /*1980*/  ULEA UR9, UR23, UR16, 0xe ;  /* 0x0000001017097291 */ /* 0x000fe2000f8e70ff */
[----:B------:R-:W-:Y:S01]  /*1990*/  R2UR UR12, R5 ;  /* 0x00000000050c72ca */ /* 0x000fe200000e0000 */
[----:B------:R-:W-:Y:S01]  /*19a0*/  UIADD3 UR8, UPT, UPT, UR8, 0x70, URZ ;  /* 0x0000007008087890 */ /* 0x000fe2000fffe0ff */
[----:B------:R-:W-:Y:S01]  /*19b0*/  R2UR UR11, R4 ;  /* 0x00000000040b72ca */ /* 0x000fe200000e0000 */
[----:B------:R-:W-:Y:S01]  /*19c0*/  UIADD3 UR9, UPT, UPT, UR9, 0x8800, URZ ;  /* 0x0000880009097890 */ /* 0x000fe2000fffe0ff */
[----:B------:R-:W-:Y:S01]  /*19d0*/  R2UR UR10, R3 ;  /* 0x00000000030a72ca */ /* 0x000fe200000e0000 */
[----:B------:R-:W-:Y:S01]  /*19e0*/  UIADD3 UR23, UPT, UPT, UR23, 0x1, URZ ;  /* 0x0000000117177890 */ /* 0x000fe2000fffe0ff */
[----:B------:R-:W-:Y:S01]  /*19f0*/  LOP3.LUT R12, R12, 0x1, RZ, 0x3c, !PT ;  /* 0x000000010c0c7812 */ /* 0x000fe200078e3cff */
[----:B------:R-:W-:Y:S02]  /*1a00*/  USHF.R.U32.HI UR9, URZ, 0x4, UR9 ;  /* 0x00000004ff097899 */ /* 0x000fe40008011609 */
[----:B------:R-:W-:Y:S02]  /*1a10*/  UISETP.NE.AND UP0, UPT, UR23, 0xc, UPT ;  /* 0x0000000c1700788c */ /* 0x000fe4000bf05270 */
[----:B------:R-:W-:Y:S02]  /*1a20*/  ULOP3.LUT UR9, UR9, 0x3fc0, URZ, 0xc0, !UPT ;  /* 0x00003fc009097892 */ /* 0x000fe4000f8ec0ff */
[----:B------:R-:W-:Y:S02]  /*1a30*/  UIADD3 UR21, UPT, UPT, UR21, 0x1, URZ ;  /* 0x0000000115157890 */ /* 0x000fe4000fffe0ff */
[----:B------:R-:W-:Y:S02]  /*1a40*/  ULOP3.LUT UR74, UR9, 0x10000, URZ, 0xfc, !UPT ;  /* 0x00010000094a7892 */ /* 0x000fe4000f8efcff */
[----:B------:R-:W-:Y:S01]  /*1a50*/  USEL UR13, URZ, 0x1, UP0 ;  /* 0x00000001ff0d7887 */ /* 0x000fe20008000000 */
[----:B------:R-:W-:Y:S01]  /*1a60*/  R2UR UR9, R2 ;  /* 0x00000000020972ca */ /* 0x000fe200000e0000 */
[----:B------:R-:W-:Y:S02]  /*1a70*/  UIADD3 UR72, UPT, UPT, UR74, 0x2, URZ ;  /* 0x000000024a487890 */ /* 0x000fe4000fffe0ff */
[----:B------:R-:W-:Y:S02]  /*1a80*/  UIADD3 UR70, UPT, UPT, UR74, 0x4, URZ ;  /* 0x000000044a467890 */ /* 0x000fe4000fffe0ff */
[----:B------:R-:W-:Y:S01]  /*1a90*/  UIADD3 UR66, UPT, UPT, UR74, 0x6, URZ ;  /* 0x000000064a427890 */ /* 0x000fe2000fffe0ff */
[----:B------:R-:W-:Y:S01]  /*1aa0*/  LOP3.LUT R10, R10, UR13, RZ, 0x3c, !PT ;  /* 0x0000000d0a0a7c12 */ /* 0x000fe2000f8e3cff */
[----:B------:R-:W-:Y:S02]  /*1ab0*/  USEL UR23, UR23, URZ, UP0 ;  /* 0x000000ff17177287 */ /* 0x000fe40008000000 */
[----:B------:R-:W-:Y:S01]  /*1ac0*/  UISETP.NE.AND UP0, UPT, UR21, UR26, UPT ;  /* 0x0000001a1500728c */ /* 0x000fe2000bf05270 */
[----:B------:R-:W-:Y:S01]  /*1ad0*/  UMOV UR75, 0x40004040 ;  /* 0x40004040004b7882 */ /* 0x000fe20000000000 */
[----:B------:R-:W-:Y:S01]  /*1ae0*/  UMOV UR73, 0x40004040 ;  /* 0x4000404000497882 */ /* 0x000fe20000000000 */
[----:B------:R2:W-:Y:S01]  /*1af0*/  UTCQMMA gdesc[UR68], gdesc[UR74], tmem[UR12], tmem[UR42], idesc[UR43], !UPT ;  /* 0x00ff2a4a440075ea */ /* 0x0005e2000f80030c */
[----:B------:R-:W-:Y:S01]  /*1b00*/  UMOV UR71, 0x40004040 ;  /* 0x4000404000477882 */ /* 0x000fe20000000000 */
[----:B------:R2:W-:Y:S01]  /*1b10*/  UTCQMMA gdesc[UR64], gdesc[UR72], tmem[UR11], tmem[UR40], idesc[UR41], UPT ;  /* 0x00ff2848400075ea */ /* 0x0005e2000b80030b */
[----:B------:R-:W-:Y:S01]  /*1b20*/  UMOV UR67, 0x40004040 ;  /* 0x4000404000437882 */ /* 0x000fe20000000000 */
[----:B------:R2:W-:Y:S01]  /*1b30*/  UTCQMMA gdesc[UR62], gdesc[UR70], tmem[UR10], tmem[UR38], idesc[UR39], UPT ;  /* 0x00ff26463e0075ea */ /* 0x0005e2000b80030a */
[----:B------:R2:W-:Y:S01]  /*1b40*/  UTCQMMA gdesc[UR60], gdesc[UR66], tmem[UR9], tmem[UR36], idesc[UR37], UPT ;  /* 0x00ff24423c0075ea */ /* 0x0005e2000b800309 */
[----:B------:R2:W-:Y:S01]  /*1b50*/  UTCBAR [UR15], URZ ;  /* 0x000000ff0f0073e9 */ /* 0x0005e200080000ff */
[----:B------:R2:W-:Y:S01]  /*1b60*/  UTCBAR [UR8], URZ ;  /* 0x000000ff080073e9 */ /* 0x0005e200080000ff */
[----:B------:R-:W-:Y:S01]  /*1b70*/  UMOV UR22, 0x1 ;  /* 0x0000000100167882 */ /* 0x000fe20000000000 */
[----:B------:R-:W-:Y:S05]  /*1b80*/  BRA.U UP0, `(.L_x_20) ;  /* 0xfffffff900a87547 */ /* 0x000fea000b83ffff */
.L_x_15:
[----:B------:R-:W-:Y:S01]  /*1b90*/  ULEA UR17, UR23, UR16, 0x3 ;  /* 0x0000001017117291 */ /* 0x000fe2000f8e18ff */
[----:B------:R-:W-:Y:S01]  /*1ba0*/  SHF.L.U32 R4, R10, 0x1f, RZ ;  /* 0x0000001f0a047819 */ /* 0x000fe200000006ff */
[----:B------:R3:W-:Y:S07]  /*1bb0*/  UTCBAR [UR20], URZ ;  /* 0x000000ff140073e9 */ /* 0x0007ee00080000ff */
[----:B------:R-:W4:Y:S02]  /*1bc0*/  SYNCS.PHASECHK.TRANS64.TRYWAIT P0, [UR17+0x10], R4 ;  /* 0x00001004ff0075a7 */ /* 0x000f240008001111 */
[----:B---34-:R-:W-:Y:S05]  /*1bd0*/  @!P0 BRA `(.L_x_21) ;  /* 0x00000080003c8947 */ /* 0x018fea0003800000 */
.L_x_76:
[----:B------:R-:W-:Y:S01]  /*1be0*/  IMAD.U32 R3, R12, -0x80000000, RZ ;  /* 0x800000000c037824 */ /* 0x000fe200078e00ff */
[----:B-12---:R-:W-:Y:S01]  /*1bf0*/  ULEA UR9, UR23, UR16, 0xe ;  /* 0x0000001017097291 */ /* 0x006fe2000f8e70ff */
[----:B---3--:R-:W-:Y:S01]  /*1c00*/  IMAD.MOV.U32 R2, RZ, RZ, 0x40 ;  /* 0x00000040ff027424 */ /* 0x008fe200078e00ff */
[----:B------:R-:W-:Y:S01]  /*1c10*/  UISETP.NE.U32.AND UP0, UPT, UR22, URZ, UPT ;  /* 0x000000ff1600728c */ /* 0x000fe2000bf05070 */
[----:B------:R-:W1:Y:S01]  /*1c20*/  SYNCS.PHASECHK.TRANS64.TRYWAIT P0, [UR16+0xd8], R3 ;  /* 0x0000d803ff0075a7 */ /* 0x000e620008001110 */
[----:B------:R-:W-:Y:S02]  /*1c30*/  UIADD3 UR9, UPT, UPT, UR9, 0x8800, URZ ;  /* 0x0000880009097890 */ /* 0x000fe4000fffe0ff */
[----:B------:R-:W-:Y:S01]  /*1c40*/  R2UR UR12, R2 ;  /* 0x00000000020c72ca */ /* 0x000fe200000e0000 */
[----:B------:R-:W-:Y:S01]  /*1c50*/  IMAD.MOV.U32 R2, RZ, RZ, 0x100 ;  /* 0x00000100ff027424 */ /* 0x000fe200078e00ff */
[----:B------:R-:W-:Y:S01]  /*1c60*/  USHF.R.U32.HI UR9, URZ, 0x4, UR9 ;  /* 0x00000004ff097899 */ /* 0x000fe20008011609 */
[----:B------:R-:W-:Y:S01]  /*1c70*/  UMOV UR67, 0x40004040 ;  /* 0x4000404000437882 */ /* 0x000fe20000000000 */
[----:B------:R-:W-:-:S02]  /*1c80*/  UMOV UR73, 0x40004040 ;  /* 0x4000404000497882 */ /* 0x000fc40000000000 */
[----:B------:R-:W-:Y:S01]  /*1c90*/  R2UR UR13, R2 ;  /* 0x00000000020d72ca */ /* 0x000fe200000e0000 */
[----:B------:R-:W-:Y:S01]  /*1ca0*/  HFMA2 R2, -RZ, RZ, 0, 4.291534423828125e-06 ;  /* 0x00000048ff027431 */ /* 0x000fe200000001ff */
[----:B------:R-:W-:Y:S01]  /*1cb0*/  ULOP3.LUT UR66, UR9, 0x3fc0, URZ, 0xc0, !UPT ;  /* 0x00003fc009427892 */ /* 0x000fe2000f8ec0ff */
[----:B------:R-:W-:-:S03]  /*1cc0*/  UMOV UR71, 0x40004040 ;  /* 0x4000404000477882 */ /* 0x000fc60000000000 */
[----:B------:R-:W-:Y:S02]  /*1cd0*/  UIADD3 UR72, UPT, UPT, UR66, 0x100, URZ ;  /* 0x0000010042487890 */ /* 0x000fe4000fffe0ff */
[----:B------:R-:W-:Y:S01]  /*1ce0*/  UIADD3 UR70, UPT, UPT, UR66, 0x200, URZ ;  /* 0x0000020042467890 */ /* 0x000fe2000fffe0ff */
[----:B------:R-:W-:Y:S01]  /*1cf0*/  R2UR UR10, R2 ;  /* 0x00000000020a72ca */ /* 0x000fe200000e0000 */
[----:B------:R-:W-:-:S05]  /*1d00*/  IMAD.MOV.U32 R2, RZ, RZ, 0x100 ;  /* 0x00000100ff027424 */ /* 0x000fca00078e00ff */
[----:B------:R-:W-:Y:S01]  /*1d10*/  R2UR UR11, R2 ;  /* 0x00000000020b72ca */ /* 0x000fe200000e0000 */
[----:B------:R-:W-:-:S05]  /*1d20*/  IMAD.MOV.U32 R2, RZ, RZ, 0x50 ;  /* 0x00000050ff027424 */ /* 0x000fca00078e00ff */
[----:B------:R-:W-:Y:S02]  /*1d30*/  R2UR UR8, R2 ;  /* 0x00000000020872ca */ /* 0x000fe400000e0000 */
[----:B------:R-:W-:-:S04]  /*1d40*/  MOV R2, 0x100 ;  /* 0x0000010000027802 */ /* 0x000fc80000000f00 */
[----:B------:R-:W-:Y:S01]  /*1d50*/  R2UR UR9, R2 ;  /* 0x00000000020972ca */ /* 0x000fe200000e0000 */
[----:B-1----:R-:W-:-:S14]  /*1d60*/  @!P0 BRA `(.L_x_22) ;  /* 0x0000007c00f48947 */ /* 0x002fdc0003800000 */
.L_x_78:
[----:B------:R2:W-:Y:S01]  /*1d70*/  UTCQMMA tmem[UR12], gdesc[UR66], tmem[UR13], tmem[UR34], idesc[UR35], UP0 ;  /* 0x00ff22420c0079ea */ /* 0x0005e2000800030d */
[----:B------:R2:W-:Y:S01]  /*1d80*/  UTCQMMA tmem[UR10], gdesc[UR72], tmem[UR11], tmem[UR32], idesc[UR33], UPT ;  /* 0x00ff20480a0079ea */ /* 0x0005e2000b80030b */
[----:B------:R2:W-:Y:S01]  /*1d90*/  UTCQMMA tmem[UR8], gdesc[UR70], tmem[UR9], tmem[UR30], idesc[UR31], UPT ;  /* 0x00ff1e46080079ea */ /* 0x0005e2000b800309 */
[----:B------:R-:W3:Y:S02]  /*1da0*/  SYNCS.PHASECHK.TRANS64.TRYWAIT P0, [UR16+0xe0], R3 ;  /* 0x0000e003ff0075a7 */ /* 0x000ee40008001110 */
[----:B--23--:R-:W-:Y:S05]  /*1db0*/  @!P0 BRA `(.L_x_23) ;  /* 0x0000008000008947 */ /* 0x00cfea0003800000 */
.L_x_80:
[----:B------:R-:W-:Y:S01]  /*1dc0*/  IMAD.MOV.U32 R3, RZ, RZ, 0x58 ;  /* 0x00000058ff037424 */ /* 0x000fe200078e00ff */
[----:B------:R-:W-:Y:S01]  /*1dd0*/  UIADD3 UR66, UPT, UPT, UR66, 0x300, URZ ;  /* 0x0000030042427890 */ /* 0x000fe2000fffe0ff */
[----:B-1----:R-:W-:Y:S01]  /*1de0*/  IMAD.MOV.U32 R2, RZ, RZ, 0x100 ;  /* 0x00000100ff027424 */ /* 0x002fe200078e00ff */
[----:B------:R-:W-:Y:S01]  /*1df0*/  UIADD3 UR17, UPT, UPT, UR17, 0x70, URZ ;  /* 0x0000007011117890 */ /* 0x000fe2000fffe0ff */
[----:B------:R-:W-:Y:S01]  /*1e00*/  LOP3.LUT R11, R11, 0x1, RZ, 0x3c, !PT ;  /* 0x000000010b0b7812 */ /* 0x000fe200078e3cff */
[----:B------:R-:W1:Y:S01]  /*1e10*/  LDCU UR10, c[0x0][0x624] ;  /* 0x0000c480ff0a77ac */ /* 0x000e620008000800 */
[----:B------:R-:W-:Y:S02]  /*1e20*/  R2UR UR8, R3 ;  /* 0x00000000030872ca */ /* 0x000fe400000e0000 */
[----:B------:R-:W-:Y:S01]  /*1e30*/  R2UR UR9, R2 ;  /* 0x00000000020972ca */ /* 0x000fe200000e0000 */
[----:B------:R-:W-:Y:S01]  /*1e40*/  UMOV UR67, 0x40004040 ;  /* 0x4000404000437882 */ /* 0x000fe20000000000 */
[----:B------:R-:W-:Y:S01]  /*1e50*/  UIADD3 UR13, UPT, UPT, UR23, 0x1, URZ ;  /* 0x00000001170d7890 */ /* 0x000fe2000fffe0ff */
[----:B------:R-:W-:Y:S01]  /*1e60*/  LOP3.LUT R12, R12, 0x1, RZ, 0x3c, !PT ;  /* 0x000000010c0c7812 */ /* 0x000fe200078e3cff */
[----:B------:R-:W-:-:S02]  /*1e70*/  UIADD3 UR25, UPT, UPT, UR25, UR18, URZ ;  /* 0x0000001219197290 */ /* 0x000fc4000fffe0ff */
[----:B------:R-:W-:-:S04]  /*1e80*/  UISETP.NE.AND UP0, UPT, UR13, 0xc, UPT ;  /* 0x0000000c0d00788c */ /* 0x000fc8000bf05270 */
[----:B------:R-:W-:Y:S02]  /*1e90*/  USEL UR13, UR13, URZ, UP0 ;  /* 0x000000ff0d0d7287 */ /* 0x000fe40008000000 */
[----:B------:R-:W-:Y:S01]  /*1ea0*/  USEL UR11, URZ, 0x1, UP0 ;  /* 0x00000001ff0b7887 */ /* 0x000fe20008000000 */
[----:B------:R2:W-:Y:S01]  /*1eb0*/  UTCQMMA tmem[UR8], gdesc[UR66], tmem[UR9], tmem[UR28], idesc[UR29], UPT ;  /* 0x00ff1c42080079ea */ /* 0x0005e2000b800309 */
[----:B------:R2:W-:Y:S01]  /*1ec0*/  UTCBAR [UR19], URZ ;  /* 0x000000ff130073e9 */ /* 0x0005e200080000ff */
[----:B------:R2:W-:Y:S01]  /*1ed0*/  UTCBAR [UR17], URZ ;  /* 0x000000ff110073e9 */ /* 0x0005e200080000ff */
[----:B-1----:R-:W-:Y:S02]  /*1ee0*/  UISETP.GE.AND UP0, UPT, UR25, UR10, UPT ;  /* 0x0000000a1900728c */ /* 0x002fe4000bf06270 */
[----:B------:R-:W-:-:S07]  /*1ef0*/  LOP3.LUT R10, R10, UR11, RZ, 0x3c, !PT ;  /* 0x0000000b0a0a7c12 */ /* 0x000fce000f8e3cff */
[----:B------:R-:W-:Y:S05]  /*1f00*/  BRA.U !UP0, `(.L_x_24) ;  /* 0xfffffff5081c7547 */ /* 0x000fea000b83ffff */
.L_x_12:
[----:B--2---:R-:W1:Y:S01]  /*1f10*/  S2UR UR8, SR_CgaCtaId ;  /* 0x00000000000879c3 */ /* 0x004e620000008800 */
[----:B------:R-:W-:Y:S01]  /*1f20*/  ELECT P0, URZ, PT ;  /* 0x0000000000ff782f */ /* 0x000fe20003800000 */
[----:B------:R-:W-:Y:S01]  /*1f30*/  IMAD.MOV.U32 R2, RZ, RZ, 0x1 ;  /* 0x00000001ff027424 */ /* 0x000fe200078e00ff */
[----:B------:R-:W-:Y:S01]  /*1f40*/  UMOV UR9, 0x40 ;  /* 0x0000004000097882 */ /* 0x000fe20000000000 */
[----:B------:R-:W-:Y:S01]  /*1f50*/  LOP3.LUT R5, R13, 0xffff, RZ, 0xc0, !PT ;  /* 0x0000ffff0d057812 */ /* 0x000fe200078ec0ff */
[----:B------:R-:W-:-:S03]  /*1f60*/  IMAD.MOV.U32 R4, RZ, RZ, 0xffff ;  /* 0x0000ffffff047424 */ /* 0x000fc600078e00ff */
[----:B------:R-:W-:Y:S01]  /*1f70*/  UVIRTCOUNT.DEALLOC.SMPOOL 0x80 ;  /* 0x000000800000784c */ /* 0x000fe20000000000 */
[----:B------:R-:W-:Y:S01]  /*1f80*/  IMAD.MOV.U32 R3, RZ, RZ, 0x1 ;  /* 0x00000001ff037424 */ /* 0x000fe200078e00ff */
[----:B------:R-:W-:-:S05]  /*1f90*/  SHF.R.U32.HI R5, RZ, 0x5, R5 ;  /* 0x00000005ff057819 */ /* 0x000fca0000011605 */
[----:B------:R-:W-:Y:S01]  /*1fa0*/  VIADD R6, R5, 0x10 ;  /* 0x0000001005067836 */ /* 0x000fe20000000000 */
[----:B------:R-:W-:Y:S02]  /*1fb0*/  @P0 PRMT R7, R2, 0x7610, R7 ;  /* 0x0000761002070816 */ /* 0x000fe40000000007 */
[----:B------:R-:W-:Y:S02]  /*1fc0*/  SHF.L.U32 R5, R4, R5, RZ ;  /* 0x0000000504057219 */ /* 0x000fe400000006ff */
[----:B------:R-:W-:-:S04]  /*1fd0*/  SHF.L.U32 R6, R3, R6, RZ ;  /* 0x0000000603067219 */ /* 0x000fc800000006ff */
[----:B------:R-:W-:Y:S01]  /*1fe0*/  LOP3.LUT R5, R6, R5, RZ, 0xfc, !PT ;  /* 0x0000000506057212 */ /* 0x000fe200078efcff */
[----:B-1----:R-:W-:-:S03]  /*1ff0*/  ULEA UR9, UR8, UR9, 0x18 ;  /* 0x0000000908097291 */ /* 0x002fc6000f8ec0ff */
[----:B------:R-:W-:-:S06]  /*2000*/  LOP3.LUT R4, R5, 0xffff, RZ, 0xc0, !PT ;  /* 0x0000ffff05047812 */ /* 0x000fcc00078ec0ff */
[----:B------:R-:W-:Y:S01]  /*2010*/  @P0 STS.U8 [UR9], R7 ;  /* 0x00000007ff000988 */ /* 0x000fe20008000009 */
[----:B------:R-:W-:Y:S06]  /*2020*/  BAR.SYNC.DEFER_BLOCKING 0x2, 0x120 ;  /* 0x0084800000007b1d */ /* 0x000fec0000010000 */
[----:B------:R-:W-:Y:S01]  /*2030*/  NOP ;  /* 0x0000000000007918 */ /* 0x000fe20000000000 */
[----:B------:R-:W-:Y:S02]  /*2040*/  UMOV UR9, 0x50 ;  /* 0x0000005000097882 */ /* 0x000fe40000000000 */
[----:B------:R-:W-:-:S09]  /*2050*/  ULEA UR9, UR8, UR9, 0x18 ;  /* 0x0000000908097291 */ /* 0x000fd2000f8ec0ff */
[----:B------:R-:W1:Y:S02]  /*2060*/  LDS R2, [UR9] ;  /* 0x00000009ff027984 */ /* 0x000e640008000800 */
[----:B-1----:R-:W-:-:S04]  /*2070*/  LOP3.LUT R3, R5, 0xffff, R2, 0x80, !PT ;  /* 0x0000ffff05037812 */ /* 0x002fc800078e8002 */
[----:B------:R-:W-:-:S13]  /*2080*/  ISETP.NE.AND P0, PT, R3, R4, PT ;  /* 0x000000040300720c */ /* 0x000fda0003f05270 */
[----:B------:R-:W-:Y:S05]  /*2090*/  @P0 BRA `(.L_x_25) ;  /* 0x0000000000500947 */ /* 0x000fea0003800000 */
[----:B------:R-:W-:Y:S02]  /*20a0*/  SHF.R.U32.HI R2, RZ, 0x10, R2 ;  /* 0x00000010ff027819 */ /* 0x000fe40000011602 */
[----:B------:R-:W-:-:S04]  /*20b0*/  SHF.R.U32.HI R3, RZ, 0x10, R5 ;  /* 0x00000010ff037819 */ /* 0x000fc80000011605 */
[----:B------:R-:W-:-:S04]  /*20c0*/  LOP3.LUT R2, R2, R3, RZ, 0xc0, !PT ;  /* 0x0000000302027212 */ /* 0x000fc800078ec0ff */
[----:B------:R-:W-:-:S13]  /*20d0*/  ISETP.NE.AND P0, PT, R2, R3, PT ;  /* 0x000000030200720c */ /* 0x000fda0003f05270 */
[----:B------:R-:W-:Y:S05]  /*20e0*/  @P0 BRA `(.L_x_26) ;  /* 0x0000000000300947 */ /* 0x000fea0003800000 */
[----:B------:R-:W-:Y:S01]  /*20f0*/  R2UR UR11, R5 ;  /* 0x00000000050b72ca */ /* 0x000fe200000e0000 */
[----:B------:R-:W1:Y:S01]  /*2100*/  S2R R3, SR_LANEID ;  /* 0x0000000000037919 */ /* 0x000e620000000000 */
[----:B------:R-:W-:Y:S02]  /*2110*/  VOTEU.ANY UR10, UPT, PT ;  /* 0x00000000000a7886 */ /* 0x000fe400038e0100 */
[----:B------:R-:W-:-:S09]  /*2120*/  UFLO.U32 UR10, UR10 ;  /* 0x0000000a000a72bd */ /* 0x000fd200080e0000 */
[----:B------:R-:W-:-:S06]  /*2130*/  ULOP3.LUT UR11, URZ, UR11, URZ, 0x33, !UPT ;  /* 0x0000000bff0b7292 */ /* 0x000fcc000f8e33ff */
[----:B------:R-:W-:-:S04]  /*2140*/  IMAD.U32 R2, RZ, RZ, UR11 ;  /* 0x0000000bff027e24 */ /* 0x000fc8000f8e00ff */
[----:B------:R-:W2:Y:S02]  /*2150*/  REDUX UR8, R2 ;  /* 0x00000000020873c4 */ /* 0x000ea40000000000 */
[----:B------:R3:W-:Y:S01]  /*2160*/  UTCATOMSWS.AND URZ, UR11 ;  /* 0x0000000b00ff79e3 */ /* 0x0007e20008000000 */
[----:B-1----:R-:W-:Y:S01]  /*2170*/  ISETP.EQ.U32.AND P0, PT, R3, UR10, PT ;  /* 0x0000000a03007c0c */ /* 0x002fe2000bf02070 */
[----:B--2---:R-:W-:-:S12]  /*2180*/  IMAD.U32 R3, RZ, RZ, UR8 ;  /* 0x00000008ff037e24 */ /* 0x004fd8000f8e00ff */
[----:B------:R3:W-:Y:S01]  /*2190*/  @P0 ATOMS.AND RZ, [UR9], R3 ;  /* 0x00000003ffff098c */ /* 0x0007e2000a800009 */
[----:B------:R-:W-:Y:S05]  /*21a0*/  BRA `(.L_x_27) ;  /* 0x0000000000147947 */ /* 0x000fea0003800000 */
.L_x_26:
[----:B------:R-:W-:Y:S02]  /*21b0*/  MOV R2, 0x21d0 ;  /* 0x000021d000027802 */ /* 0x000fe40000000f00 */
[----:B------:R-:W-:Y:S05]  /*21c0*/  CALL.REL.NOINC `($__internal_0_$__cuda_sm10x_tcgen05_guardrail_trap_col_being_dealloced_not_returned_by_alloc) ;  /* 0x0000008000d07944 */ /* 0x000fea0003c00000 */
[----:B------:R-:W-:Y:S05]  /*21d0*/  BRA `(.L_x_27) ;  /* 0x0000000000087947 */ /* 0x000fea0003800000 */
.L_x_25:
[----:B------:R-:W-:Y:S02]  /*21e0*/  MOV R2, 0x2200 ;  /* 0x0000220000027802 */ /* 0x000fe40000000f00 */
[----:B------:R-:W-:Y:S05]  /*21f0*/  CALL.REL.NOINC `($__internal_2_$__cuda_sm10x_tcgen05_guardrail_trap_unallocated_columns_being_dealloced) ;  /* 0x0000008000dc7944 */ /* 0x000fea0003c00000 */
.L_x_27:
[----:B------:R-:W-:Y:S01]  /*2200*/  NOP ;  /* 0x0000000000007918 */ /* 0x000fe20000000000 */
[----:B------:R-:W-:Y:S05]  /*2210*/  BRA `(.L_x_5) ;  /* 0x0000000c00d47947 */ /* 0x000fea0003800000 */
.L_x_4:
[----:B------:R-:W-:-:S13]  /*2220*/  ISETP.NE.AND P0, PT, R0, 0xe, PT ;  /* 0x0000000e0000780c */ /* 0x000fda0003f05270 */
[----:B------:R-:W-:Y:S05]  /*2230*/  @!P0 BRA `(.L_x_28) ;  /* 0x0000000000148947 */ /* 0x000fea0003800000 */
[----:B------:R-:W-:-:S13]  /*2240*/  ISETP.NE.AND P0, PT, R0, 0xf, PT ;  /* 0x0000000f0000780c */ /* 0x000fda0003f05270 */
[----:B------:R-:W-:Y:S05]  /*2250*/  @P0 BRA `(.L_x_5) ;  /* 0x0000000c00c40947 */ /* 0x000fea0003800000 */
[----:B------:R-:W-:-:S08]  /*2260*/  NOP ;  /* 0x0000000000007918 */ /* 0x000fd00000000000 */
[----:B------:R-:W4:-:S00]  /*2270*/  USETMAXREG.DEALLOC.CTAPOOL 0x30 ;  /* 0x00000030000079c8 */ /* 0x000f0000080e0500 */
[----:B----4-:R-:W-:Y:S05]  /*2280*/  BRA `(.L_x_3) ;  /* 0x0000005c00147947 */ /* 0x010fea0003800000 */
.L_x_28:
[----:B------:R-:W-:-:S08]  /*2290*/  NOP ;  /* 0x0000000000007918 */ /* 0x000fd00000000000 */
[----:B------:R-:W4:-:S00]  /*22a0*/  USETMAXREG.DEALLOC.CTAPOOL 0x30 ;  /* 0x00000030000079c8 */ /* 0x000f0000080e0500 */
[----:B------:R-:W5:Y:S01]  /*22b0*/  LDCU UR8, c[0x0][0x610] ;  /* 0x0000c200ff0877ac */ /* 0x000f620008000800 */
[----:B----4-:R-:W-:Y:S01]  /*22c0*/  HFMA2 R6, -RZ, RZ, 0, 5.9604644775390625e-08 ;  /* 0x00000001ff067431 */ /* 0x010fe200000001ff */
[----:B------:R-:W-:Y:S01]  /*22d0*/  MOV R4, 0x1 ;  /* 0x0000000100047802 */ /* 0x000fe20000000f00 */
[----:B------:R-:W4:Y:S01]  /*22e0*/  LDCU UR12, c[0x0][0x38c] ;  /* 0x00007180ff0c77ac */ /* 0x000f220008000800 */
[----:B------:R-:W3:Y:S01]  /*22f0*/  LDCU UR16, c[0x0][0x61c] ;  /* 0x0000c380ff1077ac */ /* 0x000ee20008000800 */
[----:B-----5:R-:W-:-:S04]  /*2300*/  UIMAD.WIDE.U32 UR8, UR14, UR8, URZ ;  /* 0x000000080e0872a5 */ /* 0x020fc8000f8e00ff */
[----:B------:R-:W-:Y:S02]  /*2310*/  UIADD3 UR36, UPT, UPT, UR14, -UR9, URZ ;  /* 0x800000090e247290 */ /* 0x000fe4000fffe0ff */
[----:B----4-:R-:W-:Y:S02]  /*2320*/  UIADD3 UR11, UPT, UPT, UR12, -0x1, URZ ;  /* 0xffffffff0c0b7890 */ /* 0x010fe4000fffe0ff */
[----:B------:R-:W-:Y:S02]  /*2330*/  USHF.R.U32.HI UR36, URZ, UR7, UR36 ;  /* 0x00000007ff247299 */ /* 0x000fe40008011624 */
[----:B------:R-:W-:Y:S01]  /*2340*/  USHF.R.S32.HI UR10, URZ, 0x1f, UR11 ;  /* 0x0000001fff0a7899 */ /* 0x000fe2000801140b */
[----:B------:R-:W4:Y:S01]  /*2350*/  LDCU UR8, c[0x0][0x624] ;  /* 0x0000c480ff0877ac */ /* 0x000f220008000800 */
[----:B------:R-:W-:Y:S02]  /*2360*/  UIADD3 UR36, UPT, UPT, UR9, UR36, URZ ;  /* 0x0000002409247290 */ /* 0x000fe4000fffe0ff */
[----:B------:R-:W-:-:S02]  /*2370*/  UIADD3 UR9, UPT, UPT, -UR12, URZ, URZ ;  /* 0x000000ff0c097290 */ /* 0x000fc4000fffe1ff */
[----:B--2---:R-:W-:Y:S02]  /*2380*/  USHF.R.U32.HI UR36, URZ, UR6, UR36 ;  /* 0x00000006ff247299 */ /* 0x004fe40008011624 */
[----:B------:R-:W-:Y:S02]  /*2390*/  USHF.R.S32.HI UR9, URZ, 0x1f, UR9 ;  /* 0x0000001fff097899 */ /* 0x000fe40008011409 */
[----:B---3--:R-:W-:Y:S02]  /*23a0*/  UIMAD.WIDE.U32 UR16, UR36, UR16, URZ ;  /* 0x00000010241072a5 */ /* 0x008fe4000f8e00ff */
[----:B------:R-:W-:Y:S02]  /*23b0*/  ULEA.HI UR9, UR9, -UR12, URZ, 0x7 ;  /* 0x8000000c09097291 */ /* 0x000fe4000f8f38ff */
[----:B------:R-:W-:Y:S02]  /*23c0*/  UISETP.GT.AND UP1, UPT, UR12, URZ, UPT ;  /* 0x000000ff0c00728c */ /* 0x000fe4000bf24270 */
[----:B----4-:R-:W-:-:S02]  /*23d0*/  UISETP.GE.AND UP0, UPT, UR14, UR8, UPT ;  /* 0x000000080e00728c */ /* 0x010fc4000bf06270 */
[----:B------:R-:W-:Y:S02]  /*23e0*/  ULEA.HI UR10, UR10, UR11, URZ, 0x7 ;  /* 0x0000000b0a0a7291 */ /* 0x000fe4000f8f38ff */
[----:B------:R-:W-:Y:S02]  /*23f0*/  USHF.R.S32.HI UR9, URZ, 0x7, UR9 ;  /* 0x00000007ff097899 */ /* 0x000fe40008011409 */
[----:B------:R-:W-:Y:S02]  /*2400*/  UIADD3 UR12, UPT, UPT, UR36, -UR17, URZ ;  /* 0x80000011240c7290 */ /* 0x000fe4000fffe0ff */
[----:B------:R-:W-:Y:S02]  /*2410*/  ULEA.HI.SX32 UR31, UR10, 0x1, 0x19 ;  /* 0x000000010a1f7891 */ /* 0x000fe4000f8fcaff */
[----:B------:R-:W-:Y:S02]  /*2420*/  UIADD3 UR9, UPT, UPT, -UR9, URZ, URZ ;  /* 0x000000ff09097290 */ /* 0x000fe4000fffe1ff */
[----:B-1----:R-:W-:Y:S01]  /*2430*/  USHF.R.U32.HI UR12, URZ, UR5, UR12 ;  /* 0x00000005ff0c7299 */ /* 0x002fe2000801160c */
[----:B------:R-:W-:-:S03]  /*2440*/  UMOV UR8, URZ ;  /* 0x000000ff00087c82 */ /* 0x000fc60008000000 */
[----:B------:R-:W-:Y:S01]  /*2450*/  UIADD3 UR37, UPT, UPT, UR17, UR12, URZ ;  /* 0x0000000c11257290 */ /* 0x000fe2000fffe0ff */
[----:B------:R-:W-:Y:S01]  /*2460*/  @!UP1 UMOV UR31, UR9 ;  /* 0x00000009001f9c82 */ /* 0x000fe20008000000 */
[----:B------:R-:W-:Y:S10]  /*2470*/  BRA.U UP0, `(.L_x_29) ;  /* 0x00000009004c7547 */ /* 0x000ff4000b800000 */
[----:B------:R-:W1:Y:S01]  /*2480*/  S2UR UR9, SR_CgaCtaId ;  /* 0x00000000000979c3 */ /* 0x000e620000008800 */
[----:B------:R-:W2:Y:S01]  /*2490*/  LDCU UR8, c[0x0][0x618] ;  /* 0x0000c300ff0877ac */ /* 0x000ea20008000800 */
[----:B------:R-:W-:Y:S02]  /*24a0*/  MOV R4, 0x1 ;  /* 0x0000000100047802 */ /* 0x000fe40000000f00 */
[----:B------:R-:W-:Y:S01]  /*24b0*/  MOV R6, 0x1 ;  /* 0x0000000100067802 */ /* 0x000fe20000000f00 */
[----:B------:R-:W3:Y:S01]  /*24c0*/  LDCU UR11, c[0x0][0x60c] ;  /* 0x0000c180ff0b77ac */ /* 0x000ee20008000800 */
[----:B------:R-:W-:Y:S02]  /*24d0*/  USHF.R.U32.HI UR37, URZ, UR4, UR37 ;  /* 0x00000004ff257299 */ /* 0x000fe40008011625 */
[----:B------:R-:W-:Y:S02]  /*24e0*/  UIADD3 UR30, UPT, UPT, UR31, -0x1, URZ ;  /* 0xffffffff1f1e7890 */ /* 0x000fe4000fffe0ff */
[----:B------:R-:W-:-:S02]  /*24f0*/  UIADD3 UR10, UPT, UPT, -UR37, URZ, URZ ;  /* 0x000000ff250a7290 */ /* 0x000fc4000fffe1ff */
[----:B------:R-:W-:Y:S01]  /*2500*/  UIADD3 UR13, UPT, UPT, -UR36, URZ, URZ ;  /* 0x000000ff240d7290 */ /* 0x000fe2000fffe1ff */
[----:B------:R-:W-:Y:S01]  /*2510*/  UMOV UR12, 0x400 ;  /* 0x00000400000c7882 */ /* 0x000fe20000000000 */
[----:B------:R-:W4:Y:S01]  /*2520*/  LDCU UR15, c[0x0][0x370] ;  /* 0x00006e00ff0f77ac */ /* 0x000f220008000800 */
[----:B--2---:R-:W-:Y:S02]  /*2530*/  UIMAD UR36, UR8, UR10, UR36 ;  /* 0x0000000a082472a4 */ /* 0x004fe4000f8e0224 */
[----:B------:R-:W-:Y:S01]  /*2540*/  UIADD3 UR23, UPT, UPT, UR31, 0x1fffffe, URZ ;  /* 0x01fffffe1f177890 */ /* 0x000fe2000fffe0ff */
[----:B------:R-:W2:Y:S01]  /*2550*/  LDCU.64 UR38, c[0x0][0x348] ;  /* 0x00006900ff2677ac */ /* 0x000ea20008000a00 */
[----:B---3--:R-:W-:Y:S02]  /*2560*/  UIMAD UR11, UR11, UR13, UR14 ;  /* 0x0000000d0b0b72a4 */ /* 0x008fe4000f8e020e */
[----:B------:R-:W-:Y:S02]  /*2570*/  USHF.L.U32 UR35, UR30, 0x7, URZ ;  /* 0x000000071e237899 */ /* 0x000fe400080006ff */
[----:B-1----:R-:W-:Y:S01]  /*2580*/  ULEA UR9, UR9, UR12, 0x18 ;  /* 0x0000000c09097291 */ /* 0x002fe2000f8ec0ff */
[----:B------:R-:W-:Y:S01]  /*2590*/  UMOV UR8, URZ ;  /* 0x000000ff00087c82 */ /* 0x000fe20008000000 */
[----:B------:R-:W-:-:S10]  /*25a0*/  UMOV UR22, UR14 ;  /* 0x0000000e00167c82 */ /* 0x000fd40008000000 */
.L_x_37:
[----:B------:R-:W-:Y:S01]  /*25b0*/  ULEA UR10, UR8, UR9, 0x3 ;  /* 0x00000009080a7291 */ /* 0x000fe2000f8e18ff */
[----:B------:R-:W-:-:S08]  /*25c0*/  SHF.L.U32 R8, R4, 0x1f, RZ ;  /* 0x0000001f04087819 */ /* 0x000fd000000006ff */
[----:B------:R-:W1:Y:S02]  /*25d0*/  SYNCS.PHASECHK.TRANS64.TRYWAIT P0, [UR10+0x70], R8 ;  /* 0x00007008ff0075a7 */ /* 0x000e64000800110a */
[----:B-1----:R-:W-:Y:S05]  /*25e0*/  @!P0 BRA `(.L_x_30) ;  /* 0x0000007800148947 */ /* 0x002fea0003800000 */
.L_x_82:
[----:B------:R-:W-:Y:S02]  /*25f0*/  ELECT P0, URZ, PT ;  /* 0x0000000000ff782f */ /* 0x000fe40003800000 */
[----:B------:R-:W-:Y:S01]  /*2600*/  SHF.L.U32 R8, R6, 0x1f, RZ ;  /* 0x0000001f06087819 */ /* 0x000fe200000006ff */
[----:B------:R-:W-:Y:S02]  /*2610*/  ULEA UR32, UR8, UR9, 0xe ;  /* 0x0000000908207291 */ /* 0x000fe4000f8e70ff */
[----:B--2---:R-:W-:Y:S02]  /*2620*/  UIADD3 UR12, UP0, UPT, UR38, 0x100, URZ ;  /* 0x00000100260c7890 */ /* 0x004fe4000ff1e0ff */
[----:B------:R-:W-:Y:S02]  /*2630*/  UIADD3 UR32, UPT, UPT, UR32, 0x8800, URZ ;  /* 0x0000880020207890 */ /* 0x000fe4000fffe0ff */
[----:B------:R-:W-:Y:S02]  /*2640*/  UIADD3 UR33, UPT, UPT, UR10, 0x10, URZ ;  /* 0x000000100a217890 */ /* 0x000fe4000fffe0ff */
[----:B------:R-:W-:Y:S01]  /*2650*/  UIADD3.X UR13, UPT, UPT, URZ, UR39, URZ, UP0, !UPT ;  /* 0x00000027ff0d7290 */ /* 0x000fe200087fe4ff */
[----:B------:R-:W-:Y:S01]  /*2660*/  UMOV UR34, URZ ;  /* 0x000000ff00227c82 */ /* 0x000fe20008000000 */
[----:B-1----:R-:W-:-:S04]  /*2670*/  @P0 IMAD.MOV.U32 R2, RZ, RZ, 0x4000 ;  /* 0x00004000ff020424 */ /* 0x002fc800078e00ff */
[----:B------:R1:W-:Y:S03]  /*2680*/  @P0 SYNCS.ARRIVE.TRANS64 RZ, [UR10+0x10], R2 ;  /* 0x00001002ffff09a7 */ /* 0x0003e6000800000a */
[----:B------:R1:W-:Y:S01]  /*2690*/  UTMALDG.4D [UR32], [UR12], desc[URZ] ;  /* 0x0000ff200c0075b4 */ /* 0x0003e20008019000 */
[----:B------:R-:W2:Y:S02]  /*26a0*/  SYNCS.PHASECHK.TRANS64.TRYWAIT P0, [UR9+0x8], R8 ;  /* 0x00000808ff0075a7 */ /* 0x000ea40008001109 */
[----:B-12---:R-:W-:Y:S05]  /*26b0*/  @!P0 BRA `(.L_x_31) ;  /* 0x0000007400fc8947 */ /* 0x006fea0003800000 */
.L_x_84:
[----:B------:R-:W-:Y:S01]  /*26c0*/  UIADD3 UR24, UPT, UPT, UR8, 0x1, URZ ;  /* 0x0000000108187890 */ /* 0x000fe2000fffe0ff */
[----:B------:R-:W-:-:S03]  /*26d0*/  ELECT P0, URZ, PT ;  /* 0x0000000000ff782f */ /* 0x000fc60003800000 */
[----:B------:R-:W-:Y:S02]  /*26e0*/  UISETP.NE.AND UP1, UPT, UR24, 0xc, UPT ;  /* 0x0000000c1800788c */ /* 0x000fe4000bf25270 */
[----:B------:R-:W-:Y:S02]  /*26f0*/  UIADD3 UR16, UP0, UPT, UR38, 0x80, URZ ;  /* 0x0000008026107890 */ /* 0x000fe4000ff1e0ff */
[----:B------:R-:W-:Y:S02]  /*2700*/  USEL UR10, URZ, 0x1, UP1 ;  /* 0x00000001ff0a7887 */ /* 0x000fe40008800000 */
[----:B------:R-:W-:Y:S02]  /*2710*/  USEL UR24, UR24, URZ, UP1 ;  /* 0x000000ff18187287 */ /* 0x000fe40008800000 */
[----:B------:R-:W-:Y:S02]  /*2720*/  USHF.L.U32 UR11, UR11, 0x7, URZ ;  /* 0x000000070b0b7899 */ /* 0x000fe400080006ff */
[----:B------:R-:W-:Y:S01]  /*2730*/  UIADD3 UR8, UPT, UPT, UR9, 0x4800, URZ ;  /* 0x0000480009087890 */ /* 0x000fe2000fffe0ff */
[----:B------:R-:W-:Y:S01]  /*2740*/  LOP3.LUT R4, R4, UR10, RZ, 0x3c, !PT ;  /* 0x0000000a04047c12 */ /* 0x000fe2000f8e3cff */
[----:B------:R-:W-:Y:S01]  /*2750*/  UIADD3.X UR17, UPT, UPT, URZ, UR39, URZ, UP0, !UPT ;  /* 0x00000027ff117290 */ /* 0x000fe200087fe4ff */
[----:B-1----:R-:W-:Y:S01]  /*2760*/  @P0 IMAD.MOV.U32 R2, RZ, RZ, 0x4000 ;  /* 0x00004000ff020424 */ /* 0x002fe200078e00ff */
[----:B------:R-:W-:-:S02]  /*2770*/  ULEA UR18, UR24, UR9, 0x3 ;  /* 0x0000000918127291 */ /* 0x000fc4000f8e18ff */
[----:B------:R-:W-:Y:S01]  /*2780*/  IMAD.U32 R8, R4, -0x80000000, RZ ;  /* 0x8000000004087824 */ /* 0x000fe200078e00ff */
[----:B------:R-:W-:Y:S01]  /*2790*/  UMOV UR10, URZ ;  /* 0x000000ff000a7c82 */ /* 0x000fe20008000000 */
[----:B------:R-:W-:Y:S01]  /*27a0*/  UMOV UR12, UR36 ;  /* 0x00000024000c7c82 */ /* 0x000fe20008000000 */
[----:B------:R-:W-:Y:S01]  /*27b0*/  UMOV UR13, UR37 ;  /* 0x00000025000d7c82 */ /* 0x000fe20008000000 */
[----:B------:R1:W-:Y:S01]  /*27c0*/  @P0 SYNCS.ARRIVE.TRANS64 RZ, [UR9], R2 ;  /* 0x00000002ffff09a7 */ /* 0x0003e20008000009 */
[----:B------:R1:W-:Y:S02]  /*27d0*/  UTMALDG.4D [UR8], [UR16], desc[URZ] ;  /* 0x0000ff08100075b4 */ /* 0x0003e40008019000 */
[----:B------:R-:W2:Y:S02]  /*27e0*/  SYNCS.PHASECHK.TRANS64.TRYWAIT P0, [UR18+0x70], R8 ;  /* 0x00007008ff0075a7 */ /* 0x000ea40008001112 */
[----:B-12---:R-:W-:Y:S05]  /*27f0*/  @!P0 BRA `(.L_x_32) ;  /* 0x0000007400c88947 */ /* 0x006fea0003800000 */
.L_x_86:
[----:B------:R-:W-:Y:S02]  /*2800*/  ELECT P0, URZ, PT ;  /* 0x0000000000ff782f */ /* 0x000fe40003800000 */
[----:B------:R-:W-:Y:S01]  /*2810*/  LOP3.LUT R6, R6, 0x1, RZ, 0x3c, !PT ;  /* 0x0000000106067812 */ /* 0x000fe200078e3cff */
[----:B------:R-:W-:Y:S02]  /*2820*/  ULEA UR16, UR24, UR9, 0xe ;  /* 0x0000000918107291 */ /* 0x000fe4000f8e70ff */
[----:B------:R-:W-:Y:S02]  /*2830*/  UIADD3 UR10, UP0, UPT, UR38, 0x180, URZ ;  /* 0x00000180260a7890 */ /* 0x000fe4000ff1e0ff */
[----:B------:R-:W-:Y:S02]  /*2840*/  UIADD3 UR16, UPT, UPT, UR16, 0x8800, URZ ;  /* 0x0000880010107890 */ /* 0x000fe4000fffe0ff */
[----:B------:R-:W-:Y:S02]  /*2850*/  UIADD3 UR17, UPT, UPT, UR18, 0x10, URZ ;  /* 0x0000001012117890 */ /* 0x000fe4000fffe0ff */
[----:B------:R-:W-:Y:S01]  /*2860*/  UIADD3.X UR11, UPT, UPT, URZ, UR39, URZ, UP0, !UPT ;  /* 0x00000027ff0b7290 */ /* 0x000fe200087fe4ff */
[----:B------:R-:W-:Y:S01]  /*2870*/  UMOV UR19, UR35 ;  /* 0x0000002300137c82 */ /* 0x000fe20008000000 */
[----:B-1----:R-:W-:Y:S01]  /*2880*/  @P0 IMAD.MOV.U32 R2, RZ, RZ, 0x4000 ;  /* 0x00004000ff020424 */ /* 0x002fe200078e00ff */
[----:B------:R-:W-:Y:S01]  /*2890*/  UMOV UR20, UR36 ;  /* 0x0000002400147c82 */ /* 0x000fe20008000000 */
[----:B------:R-:W-:Y:S01]  /*28a0*/  UMOV UR21, UR37 ;  /* 0x0000002500157c82 */ /* 0x000fe20008000000 */
[----:B------:R-:W-:Y:S01]  /*28b0*/  UIADD3 UR8, UPT, UPT, UR24, 0x1, URZ ;  /* 0x0000000118087890 */ /* 0x000fe2000fffe0ff */
[----:B------:R1:W-:Y:S01]  /*28c0*/  @P0 SYNCS.ARRIVE.TRANS64 RZ, [UR18+0x10], R2 ;  /* 0x00001002ffff09a7 */ /* 0x0003e20008000012 */
[----:B------:R-:W-:-:S02]  /*28d0*/  UMOV UR18, URZ ;  /* 0x000000ff00127c82 */ /* 0x000fc40008000000 */
[----:B------:R1:W-:Y:S01]  /*28e0*/  UTMALDG.4D [UR16], [UR10], desc[URZ] ;  /* 0x0000ff100a0075b4 */ /* 0x0003e20008019000 */
[----:B------:R-:W-:-:S04]  /*28f0*/  UISETP.NE.AND UP0, UPT, UR8, 0xc, UPT ;  /* 0x0000000c0800788c */ /* 0x000fc8000bf05270 */
[----:B------:R-:W-:Y:S02]  /*2900*/  USEL UR8, UR8, URZ, UP0 ;  /* 0x000000ff08087287 */ /* 0x000fe40008000000 */
[----:B------:R-:W-:Y:S02]  /*2910*/  USEL UR12, URZ, 0x1, UP0 ;  /* 0x00000001ff0c7887 */ /* 0x000fe40008000000 */
[----:B------:R-:W-:-:S04]  /*2920*/  UISETP.GE.AND UP0, UPT, UR31, 0x2, UPT ;  /* 0x000000021f00788c */ /* 0x000fc8000bf06270 */
[----:B------:R-:W-:-:S05]  /*2930*/  LOP3.LUT R4, R4, UR12, RZ, 0x3c, !PT ;  /* 0x0000000c04047c12 */ /* 0x000fca000f8e3cff */
[----:B------:R-:W-:Y:S05]  /*2940*/  BRA.U !UP0, `(.L_x_33) ;  /* 0x0000000108c47547 */ /* 0x000fea000b800000 */
[----:B------:R-:W-:Y:S01]  /*2950*/  HFMA2 R3, -RZ, RZ, 0, 2 ;  /* 0x00004000ff037431 */ /* 0x000fe200000001ff */
[----:B------:R-:W-:Y:S02]  /*2960*/  UIADD3 UR32, UP1, UPT, UR38, 0x100, URZ ;  /* 0x0000010026207890 */ /* 0x000fe4000ff3e0ff */
[----:B------:R-:W-:Y:S02]  /*2970*/  UIADD3 UR12, UP0, UPT, UR38, 0x180, URZ ;  /* 0x00000180260c7890 */ /* 0x000fe4000ff1e0ff */
[----:B------:R-:W-:Y:S02]  /*2980*/  UIADD3.X UR33, UPT, UPT, URZ, UR39, URZ, UP1, !UPT ;  /* 0x00000027ff217290 */ /* 0x000fe40008ffe4ff */
[----:B------:R-:W-:Y:S01]  /*2990*/  UIADD3.X UR13, UPT, UPT, URZ, UR39, URZ, UP0, !UPT ;  /* 0x00000027ff0d7290 */ /* 0x000fe200087fe4ff */
[----:B-1----:R-:W-:Y:S01]  /*29a0*/  UMOV UR11, URZ ;  /* 0x000000ff000b7c82 */ /* 0x002fe20008000000 */
[----:B------:R-:W-:Y:S01]  /*29b0*/  UMOV UR26, URZ ;  /* 0x000000ff001a7c82 */ /* 0x000fe20008000000 */
[----:B------:R-:W-:-:S09]  /*29c0*/  UMOV UR18, URZ ;  /* 0x000000ff00127c82 */ /* 0x000fd20008000000 */
.L_x_36:
[----:B--2---:R-:W-:Y:S01]  /*29d0*/  ULEA UR16, UR8, UR9, 0x3 ;  /* 0x0000000908107291 */ /* 0x004fe2000f8e18ff */
[----:B------:R-:W-:Y:S01]  /*29e0*/  SHF.L.U32 R8, R4, 0x1f, RZ ;  /* 0x0000001f04087819 */ /* 0x000fe200000006ff */
[----:B------:R-:W-:Y:S02]  /*29f0*/  UIADD3 UR27, UPT, UPT, UR23, -UR11, URZ ;  /* 0x8000000b171b7290 */ /* 0x000fe4000fffe0ff */
[----:B------:R-:W-:-:S05]  /*2a00*/  UIADD3 UR10, UPT, UPT, UR8, 0x1, URZ ;  /* 0x00000001080a7890 */ /* 0x000fca000fffe0ff */
[----:B-1----:R-:W1:Y:S02]  /*2a10*/  SYNCS.PHASECHK.TRANS64.TRYWAIT P0, [UR16+0x70], R8 ;  /* 0x00007008ff0075a7 */ /* 0x002e640008001110 */
[----:B-1----:R-:W-:Y:S05]  /*2a20*/  @!P0 BRA `(.L_x_34) ;  /* 0x0000007400588947 */ /* 0x002fea0003800000 */
.L_x_88:
[----:B------:R-:W-:Y:S01]  /*2a30*/  ELECT P0, URZ, PT ;  /* 0x0000000000ff782f */ /* 0x000fe20003800000 */
[----:B------:R-:W-:Y:S02]  /*2a40*/  UISETP.NE.AND UP0, UPT, UR10, 0xc, UPT ;  /* 0x0000000c0a00788c */ /* 0x000fe4000bf05270 */
[----:B------:R-:W-:Y:S02]  /*2a50*/  ULEA UR24, UR8, UR9, 0xe ;  /* 0x0000000908187291 */ /* 0x000fe4000f8e70ff */
[----:B------:R-:W-:Y:S02]  /*2a60*/  USEL UR17, URZ, 0x1, UP0 ;  /* 0x00000001ff117887 */ /* 0x000fe40008000000 */
[----:B------:R-:W-:Y:S02]  /*2a70*/  USEL UR10, UR10, URZ, UP0 ;  /* 0x000000ff0a0a7287 */ /* 0x000fe40008000000 */
[----:B------:R-:W-:Y:S02]  /*2a80*/  USHF.L.U32 UR27, UR27, 0x7, URZ ;  /* 0x000000071b1b7899 */ /* 0x000fe400080006ff */
[----:B------:R-:W-:Y:S01]  /*2a90*/  UIADD3 UR24, UPT, UPT, UR24, 0x8800, URZ ;  /* 0x0000880018187890 */ /* 0x000fe2000fffe0ff */
[----:B------:R-:W-:Y:S01]  /*2aa0*/  LOP3.LUT R4, R4, UR17, RZ, 0x3c, !PT ;  /* 0x0000001104047c12 */ /* 0x000fe2000f8e3cff */
[----:B------:R-:W-:Y:S01]  /*2ab0*/  UIADD3 UR25, UPT, UPT, UR16, 0x10, URZ ;  /* 0x0000001010197890 */ /* 0x000fe2000fffe0ff */
[----:B-1----:R-:W-:Y:S01]  /*2ac0*/  @P0 IMAD.MOV.U32 R2, RZ, RZ, 0x4000 ;  /* 0x00004000ff020424 */ /* 0x002fe200078e00ff */
[----:B------:R-:W-:-:S02]  /*2ad0*/  ULEA UR8, UR10, UR9, 0x3 ;  /* 0x000000090a087291 */ /* 0x000fc4000f8e18ff */
[----:B------:R-:W-:Y:S01]  /*2ae0*/  IMAD.U32 R5, R4, -0x80000000, RZ ;  /* 0x8000000004057824 */ /* 0x000fe200078e00ff */
[----:B------:R-:W-:Y:S01]  /*2af0*/  UMOV UR28, UR36 ;  /* 0x00000024001c7c82 */ /* 0x000fe20008000000 */
[----:B------:R-:W-:Y:S01]  /*2b00*/  UMOV UR29, UR37 ;  /* 0x00000025001d7c82 */ /* 0x000fe20008000000 */
[----:B------:R1:W-:Y:S02]  /*2b10*/  @P0 SYNCS.ARRIVE.TRANS64 RZ, [UR16+0x10], R2 ;  /* 0x00001002ffff09a7 */ /* 0x0003e40008000010 */
[----:B------:R1:W-:Y:S02]  /*2b20*/  UTMALDG.4D [UR24], [UR32], desc[URZ] ;  /* 0x0000ff18200075b4 */ /* 0x0003e40008019000 */
[----:B------:R-:W2:Y:S02]  /*2b30*/  SYNCS.PHASECHK.TRANS64.TRYWAIT P0, [UR8+0x70], R5 ;  /* 0x00007005ff0075a7 */ /* 0x000ea40008001108 */
[----:B-12---:R-:W-:Y:S05]  /*2b40*/  @!P0 BRA `(.L_x_35) ;  /* 0x00000074002c8947 */ /* 0x006fea0003800000 */
.L_x_90:
[----:B------:R-:W-:Y:S01]  /*2b50*/  ELECT P0, URZ, PT ;  /* 0x0000000000ff782f */ /* 0x000fe20003800000 */
[----:B------:R-:W-:Y:S02]  /*2b60*/  ULEA UR16, UR10, UR9, 0xe ;  /* 0x000000090a107291 */ /* 0x000fe4000f8e70ff */
[----:B------:R-:W-:Y:S02]  /*2b70*/  UIADD3 UR17, UPT, UPT, UR8, 0x10, URZ ;  /* 0x0000001008117890 */ /* 0x000fe4000fffe0ff */
[----:B------:R-:W-:Y:S01]  /*2b80*/  UIADD3 UR16, UPT, UPT, UR16, 0x8800, URZ ;  /* 0x0000880010107890 */ /* 0x000fe2000fffe0ff */
[----:B------:R-:W-:Y:S01]  /*2b90*/  UMOV UR19, UR27 ;  /* 0x0000001b00137c82 */ /* 0x000fe20008000000 */
[----:B------:R-:W-:Y:S01]  /*2ba0*/  UMOV UR20, UR36 ;  /* 0x0000002400147c82 */ /* 0x000fe20008000000 */
[----:B------:R-:W-:Y:S01]  /*2bb0*/  UMOV UR21, UR37 ;  /* 0x0000002500157c82 */ /* 0x000fe20008000000 */
[----:B------:R-:W-:-:S04]  /*2bc0*/  UIADD3 UR11, UPT, UPT, UR11, 0x1, URZ ;  /* 0x000000010b0b7890 */ /* 0x000fc8000fffe0ff */
[----:B------:R2:W-:Y:S01]  /*2bd0*/  @P0 SYNCS.ARRIVE.TRANS64 RZ, [UR8+0x10], R3 ;  /* 0x00001003ffff09a7 */ /* 0x0005e20008000008 */
[----:B------:R-:W-:Y:S01]  /*2be0*/  UIADD3 UR8, UPT, UPT, UR10, 0x1, URZ ;  /* 0x000000010a087890 */ /* 0x000fe2000fffe0ff */
[----:B------:R2:W-:Y:S03]  /*2bf0*/  UTMALDG.4D [UR16], [UR12], desc[URZ] ;  /* 0x0000ff100c0075b4 */ /* 0x0005e60008019000 */
[----:B------:R-:W-:-:S04]  /*2c00*/  UISETP.NE.AND UP0, UPT, UR8, 0xc, UPT ;  /* 0x0000000c0800788c */ /* 0x000fc8000bf05270 */
[----:B------:R-:W-:Y:S02]  /*2c10*/  USEL UR8, UR8, URZ, UP0 ;  /* 0x000000ff08087287 */ /* 0x000fe40008000000 */
[----:B------:R-:W-:Y:S02]  /*2c20*/  USEL UR10, URZ, 0x1, UP0 ;  /* 0x00000001ff0a7887 */ /* 0x000fe40008000000 */
[----:B------:R-:W-:-:S04]  /*2c30*/  UISETP.NE.AND UP0, UPT, UR11, UR30, UPT ;  /* 0x0000001e0b00728c */ /* 0x000fc8000bf05270 */
[----:B------:R-:W-:-:S05]  /*2c40*/  LOP3.LUT R4, R4, UR10, RZ, 0x3c, !PT ;  /* 0x0000000a04047c12 */ /* 0x000fca000f8e3cff */
[----:B------:R-:W-:Y:S05]  /*2c50*/  BRA.U UP0, `(.L_x_36) ;  /* 0xfffffffd005c7547 */ /* 0x000fea000b83ffff */
.L_x_33:
[----:B-1----:R-:W1:Y:S01]  /*2c60*/  LDCU UR10, c[0x0][0x610] ;  /* 0x0000c200ff0a77ac */ /* 0x002e620008000800 */
[----:B----4-:R-:W-:Y:S01]  /*2c70*/  UIADD3 UR22, UPT, UPT, UR15, UR22, URZ ;  /* 0x000000160f167290 */ /* 0x010fe2000fffe0ff */
[----:B------:R-:W3:Y:S03]  /*2c80*/  LDCU.64 UR36, c[0x0][0x618] ;  /* 0x0000c300ff2477ac */ /* 0x000ee60008000a00 */
[----:B-1----:R-:W-:-:S04]  /*2c90*/  UIMAD.WIDE.U32 UR10, UR22, UR10, URZ ;  /* 0x0000000a160a72a5 */ /* 0x002fc8000f8e00ff */
[----:B------:R-:W-:-:S04]  /*2ca0*/  UIADD3 UR10, UPT, UPT, UR22, -UR11, URZ ;  /* 0x8000000b160a7290 */ /* 0x000fc8000fffe0ff */
[----:B------:R-:W-:-:S04]  /*2cb0*/  USHF.R.U32.HI UR10, URZ, UR7, UR10 ;  /* 0x00000007ff0a7299 */ /* 0x000fc8000801160a */
[----:B------:R-:W-:Y:S01]  /*2cc0*/  UIADD3 UR10, UPT, UPT, UR11, UR10, URZ ;  /* 0x0000000a0b0a7290 */ /* 0x000fe2000fffe0ff */
[----:B------:R-:W1:Y:S03]  /*2cd0*/  LDCU UR11, c[0x0][0x60c] ;  /* 0x0000c180ff0b77ac */ /* 0x000e660008000800 */
[----:B--2---:R-:W-:-:S04]  /*2ce0*/  USHF.R.U32.HI UR12, URZ, UR6, UR10 ;  /* 0x00000006ff0c7299 */ /* 0x004fc8000801160a */
[----:B---3--:R-:W-:-:S03]  /*2cf0*/  UIMAD.WIDE.U32 UR16, UR12, UR37, URZ ;  /* 0x000000250c1072a5 */ /* 0x008fc6000f8e00ff */
[----:B------:R-:W2:Y:S01]  /*2d00*/  LDCU UR10, c[0x0][0x624] ;  /* 0x0000c480ff0a77ac */ /* 0x000ea20008000800 */
[----:B------:R-:W-:Y:S02]  /*2d10*/  UIADD3 UR13, UPT, UPT, UR12, -UR17, URZ ;  /* 0x800000110c0d7290 */ /* 0x000fe4000fffe0ff */
[----:B------:R-:W-:Y:S02]  /*2d20*/  UIADD3 UR16, UPT, UPT, -UR12, URZ, URZ ;  /* 0x000000ff0c107290 */ /* 0x000fe4000fffe1ff */
[----:B------:R-:W-:Y:S02]  /*2d30*/  USHF.R.U32.HI UR13, URZ, UR5, UR13 ;  /* 0x00000005ff0d7299 */ /* 0x000fe4000801160d */
[----:B-1----:R-:W-:Y:S02]  /*2d40*/  UIMAD UR11, UR11, UR16, UR22 ;  /* 0x000000100b0b72a4 */ /* 0x002fe4000f8e0216 */
[----:B------:R-:W-:-:S04]  /*2d50*/  UIADD3 UR13, UPT, UPT, UR17, UR13, URZ ;  /* 0x0000000d110d7290 */ /* 0x000fc8000fffe0ff */
[----:B------:R-:W-:Y:S02]  /*2d60*/  USHF.R.U32.HI UR37, URZ, UR4, UR13 ;  /* 0x00000004ff257299 */ /* 0x000fe4000801160d */
[----:B--2---:R-:W-:Y:S02]  /*2d70*/  UISETP.GE.AND UP0, UPT, UR22, UR10, UPT ;  /* 0x0000000a1600728c */ /* 0x004fe4000bf06270 */
[----:B------:R-:W-:-:S04]  /*2d80*/  UIADD3 UR13, UPT, UPT, -UR37, URZ, URZ ;  /* 0x000000ff250d7290 */ /* 0x000fc8000fffe1ff */
[----:B------:R-:W-:-:S03]  /*2d90*/  UIMAD UR36, UR36, UR13, UR12 ;  /* 0x0000000d242472a4 */ /* 0x000fc6000f8e020c */
[----:B------:R-:W-:Y:S09]  /*2da0*/  BRA.U !UP0, `(.L_x_37) ;  /* 0xfffffff908007547 */ /* 0x000ff2000b83ffff */
.L_x_29:
[----:B------:R-:W-:Y:S02]  /*2db0*/  UIADD3 UR9, UPT, UPT, UR8, 0x2, URZ ;  /* 0x0000000208097890 */ /* 0x000fe4000fffe0ff */
[----:B------:R-:W-:-:S04]  /*2dc0*/  UISETP.NE.AND UP0, UPT, UR8, 0xb, UPT ;  /* 0x0000000b0800788c */ /* 0x000fc8000bf05270 */
[----:B------:R-:W-:-:S04]  /*2dd0*/  USEL UR9, UR9, 0x1, UP0 ;  /* 0x0000000109097887 */ /* 0x000fc80008000000 */
[----:B------:R-:W-:Y:S02]  /*2de0*/  UIADD3 UR13, UPT, UPT, UR9, 0x1, URZ ;  /* 0x00000001090d7890 */ /* 0x000fe4000fffe0ff */
[----:B------:R-:W-:-:S04]  /*2df0*/  UISETP.NE.AND UP1, UPT, UR9, 0xc, UPT ;  /* 0x0000000c0900788c */ /* 0x000fc8000bf25270 */
[----:B------:R-:W-:Y:S02]  /*2e00*/  USEL UR13, UR13, 0x1, UP1 ;  /* 0x000000010d0d7887 */ /* 0x000fe40008800000 */
[----:B------:R-:W-:Y:S02]  /*2e10*/  UISETP.EQ.XOR UP1, UPT, UR8, 0xb, !UP1 ;  /* 0x0000000b0800788c */ /* 0x000fe4000cf22a70 */
[----:B------:R-:W-:Y:S02]  /*2e20*/  UIADD3 UR12, UPT, UPT, UR13, 0x1, URZ ;  /* 0x000000010d0c7890 */ /* 0x000fe4000fffe0ff */
[----:B------:R-:W-:Y:S02]  /*2e30*/  UISETP.NE.AND UP0, UPT, UR13, 0xc, UPT ;  /* 0x0000000c0d00788c */ /* 0x000fe4000bf05270 */
[----:B------:R-:W-:Y:S02]  /*2e40*/  UISETP.EQ.XOR UP1, UPT, UR13, 0xc, UP1 ;  /* 0x0000000c0d00788c */ /* 0x000fe40008f22a70 */
[----:B------:R-:W-:-:S04]  /*2e50*/  USEL UR12, UR12, 0x1, UP0 ;  /* 0x000000010c0c7887 */ /* 0x000fc80008000000 */
        /* <DEDUP_REMOVED lines=11> */
[----:B------:R-:W-:Y:S01]  /*2f10*/  USEL UR9, UR9, 0x1, UP0 ;  /* 0x0000000109097887 */ /* 0x000fe20008000000 */
[----:B------:R-:W1:Y:S03]  /*2f20*/  S2UR UR10, SR_CgaCtaId ;  /* 0x00000000000a79c3 */ /* 0x000e660000008800 */
[----:B------:R-:W-:-:S02]  /*2f30*/  UIADD3 UR8, UPT, UPT, UR9, 0x1, URZ ;  /* 0x0000000109087890 */ /* 0x000fc4000fffe0ff */
        /* <DEDUP_REMOVED lines=14> */
[----:B------:R-:W-:-:S03]  /*3020*/  USEL UR9, UR8, 0x1, UP0 ;  /* 0x0000000108097887 */ /* 0x000fc60008000000 */
[----:B------:R-:W-:Y:S01]  /*3030*/  UMOV UR8, 0x400 ;  /* 0x0000040000087882 */ /* 0x000fe20000000000 */
[----:B------:R-:W-:Y:S02]  /*3040*/  UISETP.EQ.XOR UP1, UPT, UR9, 0xc, UP1 ;  /* 0x0000000c0900788c */ /* 0x000fe40008f22a70 */
[----:B------:R-:W-:Y:S02]  /*3050*/  UISETP.NE.AND UP0, UPT, UR9, 0xc, UPT ;  /* 0x0000000c0900788c */ /* 0x000fe4000bf05270 */
[----:B-1----:R-:W-:Y:S02]  /*3060*/  ULEA UR8, UR10, UR8, 0x18 ;  /* 0x000000080a087291 */ /* 0x002fe4000f8ec0ff */
[----:B------:R-:W-:Y:S02]  /*3070*/  USEL UR10, URZ, 0x1, !UP1 ;  /* 0x00000001ff0a7887 */ /* 0x000fe4000c800000 */
[----:B------:R-:W-:-:S04]  /*3080*/  USEL UR9, UR9, URZ, UP0 ;  /* 0x000000ff09097287 */ /* 0x000fc80008000000 */
[----:B------:R-:W-:Y:S01]  /*3090*/  ULEA UR9, UR9, UR8, 0x3 ;  /* 0x0000000809097291 */ /* 0x000fe2000f8e18ff */
[----:B------:R-:W-:-:S04]  /*30a0*/  LOP3.LUT R4, R4, UR10, RZ, 0x3c, !PT ;  /* 0x0000000a04047c12 */ /* 0x000fc8000f8e3cff */
[----:B------:R-:W-:-:S04]  /*30b0*/  SHF.L.U32 R4, R4, 0x1f, RZ ;  /* 0x0000001f04047819 */ /* 0x000fc800000006ff */
[----:B------:R-:W1:Y:S02]  /*30c0*/  SYNCS.PHASECHK.TRANS64.TRYWAIT P0, [UR9+0x70], R4 ;  /* 0x00007004ff0075a7 */ /* 0x000e640008001109 */
[----:B-1----:R-:W-:Y:S05]  /*30d0*/  @!P0 BRA `(.L_x_38) ;  /* 0x0000006c00e88947 */ /* 0x002fea0003800000 */
.L_x_92:
[----:B------:R-:W-:Y:S02]  /*30e0*/  ELECT P0, URZ, PT ;  /* 0x0000000000ff782f */ /* 0x000fe40003800000 */
[----:B------:R-:W-:-:S11]  /*30f0*/  SHF.L.U32 R6, R6, 0x1f, RZ ;  /* 0x0000001f06067819 */ /* 0x000fd600000006ff */
[----:B-1----:R-:W-:-:S04]  /*3100*/  @P0 IMAD.MOV.U32 R2, RZ, RZ, 0x4000 ;  /* 0x00004000ff020424 */ /* 0x002fc800078e00ff */
[----:B------:R1:W-:Y:S01]  /*3110*/  @P0 SYNCS.ARRIVE.TRANS64 RZ, [UR9+0x10], R2 ;  /* 0x00001002ffff09a7 */ /* 0x0003e20008000009 */
[----:B------:R-:W2:Y:S02]  /*3120*/  SYNCS.PHASECHK.TRANS64.TRYWAIT P0, [UR8+0x8], R6 ;  /* 0x00000806ff0075a7 */ /* 0x000ea40008001108 */
[----:B-12---:R-:W-:Y:S05]  /*3130*/  @!P0 BRA `(.L_x_39) ;  /* 0x0000006c00ec8947 */ /* 0x006fea0003800000 */
.L_x_94:
[----:B------:R-:W-:-:S13]  /*3140*/  ELECT P0, URZ, PT ;  /* 0x0000000000ff782f */ /* 0x000fda0003800000 */
[----:B-1----:R-:W-:-:S04]  /*3150*/  @P0 MOV R2, 0x4000 ;  /* 0x0000400000020802 */ /* 0x002fc80000000f00 */
[----:B------:R4:W-:Y:S03]  /*3160*/  @P0 SYNCS.ARRIVE.TRANS64 RZ, [UR8], R2 ;  /* 0x00000002ffff09a7 */ /* 0x0009e60008000008 */
.L_x_5:
[----:B------:R-:W-:-:S13]  /*3170*/  ISETP.GT.AND P0, PT, R0, 0x3, PT ;  /* 0x000000030000780c */ /* 0x000fda0003f04270 */
[----:B------:R-:W-:Y:S05]  /*3180*/  @P0 BRA `(.L_x_3) ;  /* 0x0000004c00540947 */ /* 0x000fea0003800000 */
.L_x_40:
[----:B------:R-:W-:-:S08]  /*3190*/  NOP ;  /* 0x0000000000007918 */ /* 0x000fd00000000000 */
[----:B------:R-:W5:Y:S02]  /*31a0*/  USETMAXREG.TRY_ALLOC.CTAPOOL UP0, 0xc0 ;  /* 0x000000c0000079c8 */ /* 0x000f640008000600 */
[----:B-----5:R-:W-:Y:S05]  /*31b0*/  BRA.U !UP0, `(.L_x_40) ;  /* 0xfffffffd08f47547 */ /* 0x020fea000b83ffff */
[----:B------:R-:W5:Y:S01]  /*31c0*/  LDCU UR13, c[0x0][0x38c] ;  /* 0x00007180ff0d77ac */ /* 0x000f620008000800 */
[----:B------:R-:W-:Y:S01]  /*31d0*/  HFMA2 R139, -RZ, RZ, 0, 5.9604644775390625e-08 ;  /* 0x00000001ff8b7431 */ /* 0x000fe200000001ff */
[----:B------:R-:W4:Y:S01]  /*31e0*/  LDCU UR8, c[0x0][0x624] ;  /* 0x0000c480ff0877ac */ /* 0x000f220008000800 */
[----:B-----5:R-:W-:Y:S02]  /*31f0*/  UIADD3 UR9, UPT, UPT, -UR13, URZ, URZ ;  /* 0x000000ff0d097290 */ /* 0x020fe4000fffe1ff */
[----:B---3--:R-:W-:Y:S02]  /*3200*/  UIADD3 UR11, UPT, UPT, UR13, -0x1, URZ ;  /* 0xffffffff0d0b7890 */ /* 0x008fe4000fffe0ff */
[----:B------:R-:W-:Y:S02]  /*3210*/  USHF.R.S32.HI UR9, URZ, 0x1f, UR9 ;  /* 0x0000001fff097899 */ /* 0x000fe40008011409 */
[----:B------:R-:W-:Y:S02]  /*3220*/  UISETP.GT.AND UP0, UPT, UR13, URZ, UPT ;  /* 0x000000ff0d00728c */ /* 0x000fe4000bf04270 */
[----:B------:R-:W-:-:S02]  /*3230*/  USHF.R.S32.HI UR10, URZ, 0x1f, UR11 ;  /* 0x0000001fff0a7899 */ /* 0x000fc4000801140b */
[----:B------:R-:W-:Y:S02]  /*3240*/  ULEA.HI UR9, UR9, -UR13, URZ, 0x7 ;  /* 0x8000000d09097291 */ /* 0x000fe4000f8f38ff */
[----:B------:R-:W-:Y:S02]  /*3250*/  ULEA.HI UR10, UR10, UR11, URZ, 0x7 ;  /* 0x0000000b0a0a7291 */ /* 0x000fe4000f8f38ff */
[----:B------:R-:W-:Y:S02]  /*3260*/  USHF.R.S32.HI UR9, URZ, 0x7, UR9 ;  /* 0x00000007ff097899 */ /* 0x000fe40008011409 */
[----:B------:R-:W-:Y:S02]  /*3270*/  USHF.R.S32.HI UR12, URZ, 0x7, UR10 ;  /* 0x00000007ff0c7899 */ /* 0x000fe4000801140a */
[----:B------:R-:W-:Y:S02]  /*3280*/  @!UP0 ULOP3.LUT UR12, URZ, UR9, URZ, 0x33, !UPT ;  /* 0x00000009ff0c8292 */ /* 0x000fe4000f8e33ff */
[----:B----4-:R-:W-:Y:S01]  /*3290*/  UISETP.GE.AND UP0, UPT, UR14, UR8, UPT ;  /* 0x000000080e00728c */ /* 0x010fe2000bf06270 */
[----:B------:R-:W-:Y:S08]  /*32a0*/  BAR.SYNC.DEFER_BLOCKING 0x2, 0x120 ;  /* 0x0084800000007b1d */ /* 0x000ff00000010000 */
[----:B------:R-:W-:Y:S05]  /*32b0*/  BRA.U UP0, `(.L_x_41) ;  /* 0x0000004900ec7547 */ /* 0x000fea000b800000 */
[----:B------:R-:W-:Y:S01]  /*32c0*/  UISETP.LT.AND UP0, UPT, URZ, UR12, UPT ;  /* 0x0000000cff00728c */ /* 0x000fe2000bf01270 */
[----:B------:R-:W3:Y:S01]  /*32d0*/  S2UR UR11, SR_CgaCtaId ;  /* 0x00000000000b79c3 */ /* 0x000ee20000008800 */
[----:B-1----:R-:W-:Y:S01]  /*32e0*/  SHF.R.S32.HI R3, RZ, 0x1f, R0 ;  /* 0x0000001fff037819 */ /* 0x002fe20000011400 */
[----:B------:R-:W-:Y:S01]  /*32f0*/  IMAD.MOV.U32 R132, RZ, RZ, -0x1 ;  /* 0xffffffffff847424 */ /* 0x000fe200078e00ff */
[----:B------:R-:W-:Y:S01]  /*3300*/  USEL UR8, URZ, UR12, !UP0 ;  /* 0x0000000cff087287 */ /* 0x000fe2000c000000 */
[----:B------:R-:W-:Y:S01]  /*3310*/  IMAD.MOV.U32 R139, RZ, RZ, 0x1 ;  /* 0x00000001ff8b7424 */ /* 0x000fe200078e00ff */
[----:B------:R-:W-:Y:S01]  /*3320*/  LEA.HI R3, R3, R0, RZ, 0x2 ;  /* 0x0000000003037211 */ /* 0x000fe200078f10ff */
[----:B------:R-:W-:Y:S01]  /*3330*/  IMAD.MOV.U32 R138, RZ, RZ, RZ ;  /* 0x000000ffff8a7224 */ /* 0x000fe200078e00ff */
[----:B------:R-:W-:Y:S01]  /*3340*/  UIMAD UR13, UR8, -0x80, UR13 ;  /* 0xffffff80080d78a4 */ /* 0x000fe2000f8e020d */
[----:B------:R-:W1:Y:S01]  /*3350*/  S2UR UR10, SR_CgaCtaId ;  /* 0x00000000000a79c3 */ /* 0x000e620000008800 */
[----:B------:R-:W-:Y:S01]  /*3360*/  LOP3.LUT R3, R3, 0xfffffffc, RZ, 0xc0, !PT ;  /* 0xfffffffc03037812 */ /* 0x000fe200078ec0ff */
[----:B------:R-:W-:Y:S01]  /*3370*/  UMOV UR9, 0x400 ;  /* 0x0000040000097882 */ /* 0x000fe20000000000 */
[----:B------:R-:W-:-:S02]  /*3380*/  UMOV UR8, 0x400 ;  /* 0x0000040000087882 */ /* 0x000fc40000000000 */
[----:B------:R-:W-:Y:S01]  /*3390*/  IMAD R5, RZ, RZ, -UR13 ;  /* 0x8000000dff057e24 */ /* 0x000fe2000f8e02ff */
[----:B------:R-:W-:Y:S01]  /*33a0*/  IADD3 R3, PT, PT, R0, 0x3, -R3 ;  /* 0x0000000300037810 */ /* 0x000fe20007ffe803 */
[----:B------:R-:W-:-:S03]  /*33b0*/  UMOV UR13, URZ ;  /* 0x000000ff000d7c82 */ /* 0x000fc60008000000 */
[C---:B------:R-:W-:Y:S02]  /*33c0*/  VIADDMNMX R135, R5.reuse, 0x20, RZ, !PT ;  /* 0x0000002005877846 */ /* 0x040fe400078001ff */
[C---:B--2---:R-:W-:Y:S02]  /*33d0*/  VIADDMNMX R7, R5.reuse, 0x40, RZ, !PT ;  /* 0x0000004005077846 */ /* 0x044fe400078001ff */
[C---:B------:R-:W-:Y:S02]  /*33e0*/  VIADDMNMX R133, R5.reuse, 0x60, RZ, !PT ;  /* 0x0000006005857846 */ /* 0x040fe400078001ff */
[----:B------:R-:W-:Y:S01]  /*33f0*/  VIADDMNMX R5, R5, 0x80, RZ, !PT ;  /* 0x0000008005057846 */ /* 0x000fe200078001ff */
[----:B---3--:R-:W-:Y:S01]  /*3400*/  ULEA UR11, UR11, UR9, 0x18 ;  /* 0x000000090b0b7291 */ /* 0x008fe2000f8ec0ff */
[--C-:B------:R-:W-:Y:S02]  /*3410*/  SHF.R.U32.HI R135, RZ, R135, R132.reuse ;  /* 0x00000087ff877219 */ /* 0x100fe40000011684 */
[----:B------:R-:W-:-:S02]  /*3420*/  SHF.R.U32.HI R134, RZ, R7, R132 ;  /* 0x00000007ff867219 */ /* 0x000fc40000011684 */
[--C-:B------:R-:W-:Y:S02]  /*3430*/  SHF.R.U32.HI R133, RZ, R133, R132.reuse ;  /* 0x00000085ff857219 */ /* 0x100fe40000011684 */
[----:B------:R-:W-:Y:S01]  /*3440*/  SHF.R.U32.HI R132, RZ, R5, R132 ;  /* 0x00000005ff847219 */ /* 0x000fe20000011684 */
[----:B-1----:R-:W-:-:S12]  /*3450*/  ULEA UR10, UR10, UR8, 0x18 ;  /* 0x000000080a0a7291 */ /* 0x002fd8000f8ec0ff */
.L_x_49:
[----:B-1----:R-:W-:Y:S02]  /*3460*/  SHF.L.U32 R4, R139, 0x1f, RZ ;  /* 0x0000001f8b047819 */ /* 0x002fe400000006ff */
[----:B------:R-:W-:Y:S02]  /*3470*/  SHF.L.U32 R6, R138, 0x1f, RZ ;  /* 0x0000001f8a067819 */ /* 0x000fe400000006ff */
[----:B------:R-:W1:Y:S02]  /*3480*/  SYNCS.PHASECHK.TRANS64.TRYWAIT P0, [UR11+0x108], R4 ;  /* 0x00010804ff0075a7 */ /* 0x000e64000800110b */
[----:B-1-3--:R-:W-:Y:S05]  /*3490*/  @!P0 BRA `(.L_x_42) ;  /* 0x0000006c00308947 */ /* 0x00afea0003800000 */
.L_x_96:
[----:B------:R-:W2:Y:S01]  /*34a0*/  SYNCS.PHASECHK.TRANS64.TRYWAIT P0, [UR11+0xd0], R6 ;  /* 0x0000d006ff0075a7 */ /* 0x000ea2000800110b */
[----:B-1----:R-:W1:Y:S02]  /*34b0*/  S2R R2, SR_TID.X ;  /* 0x0000000000027919 */ /* 0x002e640000002100 */
[----:B-1----:R-:W-:-:S05]  /*34c0*/  IMAD.U32 R137, R2, 0x10000, RZ ;  /* 0x0001000002897824 */ /* 0x002fca00078e00ff */
[----:B------:R-:W-:-:S04]  /*34d0*/  LOP3.LUT R137, R137, 0x600000, RZ, 0xc0, !PT ;  /* 0x0060000089897812 */ /* 0x000fc800078ec0ff */
[----:B------:R-:W-:Y:S01]  /*34e0*/  R2UR UR8, R137 ;  /* 0x00000000890872ca */ /* 0x000fe200000e0000 */
[----:B--2---:R-:W-:-:S14]  /*34f0*/  @!P0 BRA `(.L_x_43) ;  /* 0x0000006c00348947 */ /* 0x004fdc0003800000 */
.L_x_98:
[----:B------:R-:W2:Y:S01]  /*3500*/  LDTM.x32 R100, tmem[UR8] ;  /* 0x00000008006479ee */ /* 0x000ea200082c0000 */
[----:B------:R-:W-:Y:S01]  /*3510*/  LOP3.LUT R136, R137, 0x20, RZ, 0xfc, !PT ;  /* 0x0000002089887812 */ /* 0x000fe200078efcff */
[----:B------:R-:W3:Y:S01]  /*3520*/  LDC R159, c[0x0][0x600] ;  /* 0x00018000ff9f7b82 */ /* 0x000ee20000000800 */
[----:B------:R-:W-:Y:S01]  /*3530*/  R2P PR, R135, 0x7e ;  /* 0x0000007e87007804 */ /* 0x000fe20000000000 */
[----:B------:R-:W-:Y:S01]  /*3540*/  UISETP.GE.AND UP0, UPT, UR12, 0x1, UPT ;  /* 0x000000010c00788c */ /* 0x000fe2000bf06270 */
[----:B------:R-:W-:Y:S02]  /*3550*/  R2UR UR8, R136 ;  /* 0x00000000880872ca */ /* 0x000fe400000e0000 */
[C---:B------:R-:W-:Y:S02]  /*3560*/  LOP3.LUT R140, R137.reuse, 0x40, RZ, 0xfc, !PT ;  /* 0x00000040898c7812 */ /* 0x040fe400078efcff */
[----:B------:R-:W-:-:S09]  /*3570*/  LOP3.LUT R141, R137, 0x60, RZ, 0xfc, !PT ;  /* 0x00000060898d7812 */ /* 0x000fd200078efcff */
[----:B------:R-:W4:Y:S01]  /*3580*/  LDTM.x32 R68, tmem[UR8] ;  /* 0x00000008004479ee */ /* 0x000f2200082c0000 */
[----:B------:R-:W-:Y:S02]  /*3590*/  R2UR UR8, R140 ;  /* 0x000000008c0872ca */ /* 0x000fe400000e0000 */
[----:B--2---:R-:W-:Y:S02]  /*35a0*/  SEL R101, R101, 0xff800000, P1 ;  /* 0xff80000065657807 */ /* 0x004fe40000800000 */
[----:B------:R-:W-:Y:S02]  /*35b0*/  SEL R102, R102, 0xff800000, P2 ;  /* 0xff80000066667807 */ /* 0x000fe40001000000 */
[----:B------:R-:W-:Y:S02]  /*35c0*/  SEL R103, R103, 0xff800000, P3 ;  /* 0xff80000067677807 */ /* 0x000fe40001800000 */
[----:B------:R-:W-:Y:S02]  /*35d0*/  SEL R104, R104, 0xff800000, P4 ;  /* 0xff80000068687807 */ /* 0x000fe40002000000 */
[----:B------:R-:W-:-:S03]  /*35e0*/  SEL R105, R105, 0xff800000, P5 ;  /* 0xff80000069697807 */ /* 0x000fc60002800000 */
[----:B------:R-:W2:Y:S01]  /*35f0*/  LDTM.x32 R36, tmem[UR8] ;  /* 0x00000008002479ee */ /* 0x000ea200082c0000 */
[----:B------:R-:W-:Y:S02]  /*3600*/  SEL R106, R106, 0xff800000, P6 ;  /* 0xff8000006a6a7807 */ /* 0x000fe40003000000 */
[----:B------:R-:W-:Y:S02]  /*3610*/  R2P PR, R135.B1, 0x7f ;  /* 0x0000007f87007804 */ /* 0x000fe40000001000 */
[----:B------:R-:W-:-:S03]  /*3620*/  R2UR UR8, R141 ;  /* 0x000000008d0872ca */ /* 0x000fc600000e0000 */
[----:B------:R-:W-:Y:S02]  /*3630*/  SEL R108, R108, 0xff800000, P0 ;  /* 0xff8000006c6c7807 */ /* 0x000fe40000000000 */
[----:B------:R-:W-:Y:S02]  /*3640*/  SEL R109, R109, 0xff800000, P1 ;  /* 0xff8000006d6d7807 */ /* 0x000fe40000800000 */
[----:B------:R-:W-:Y:S02]  /*3650*/  SEL R110, R110, 0xff800000, P2 ;  /* 0xff8000006e6e7807 */ /* 0x000fe40001000000 */
[----:B------:R-:W-:Y:S02]  /*3660*/  SEL R111, R111, 0xff800000, P3 ;  /* 0xff8000006f6f7807 */ /* 0x000fe40001800000 */
[----:B------:R-:W-:Y:S02]  /*3670*/  SEL R112, R112, 0xff800000, P4 ;  /* 0xff80000070707807 */ /* 0x000fe40002000000 */
[----:B------:R-:W-:Y:S01]  /*3680*/  SEL R113, R113, 0xff800000, P5 ;  /* 0xff80000071717807 */ /* 0x000fe20002800000 */
[----:B-1----:R-:W1:Y:S01]  /*3690*/  LDTM.x32 R4, tmem[UR8] ;  /* 0x00000008000479ee */ /* 0x002e6200082c0000 */
[----:B------:R-:W-:Y:S01]  /*36a0*/  SEL R114, R114, 0xff800000, P6 ;  /* 0xff80000072727807 */ /* 0x000fe20003000000 */
[----:B------:R5:W-:Y:S06]  /*36b0*/  BAR.ARV R3, 0x40 ;  /* 0x000100030000751d */ /* 0x000bec0000002000 */
[----:B------:R-:W-:-:S02]  /*36c0*/  R2P PR, R135.B2, 0x7f ;  /* 0x0000007f87007804 */ /* 0x000fc40000002000 */
[----:B------:R-:W-:-:S03]  /*36d0*/  R2UR UR8, R140 ;  /* 0x000000008c0872ca */ /* 0x000fc600000e0000 */
[----:B------:R-:W-:Y:S02]  /*36e0*/  SEL R116, R116, 0xff800000, P0 ;  /* 0xff80000074747807 */ /* 0x000fe40000000000 */
[----:B------:R-:W-:Y:S02]  /*36f0*/  SEL R117, R117, 0xff800000, P1 ;  /* 0xff80000075757807 */ /* 0x000fe40000800000 */
[----:B------:R-:W-:Y:S02]  /*3700*/  SEL R118, R118, 0xff800000, P2 ;  /* 0xff80000076767807 */ /* 0x000fe40001000000 */
[----:B------:R-:W-:Y:S02]  /*3710*/  SEL R119, R119, 0xff800000, P3 ;  /* 0xff80000077777807 */ /* 0x000fe40001800000 */
[----:B------:R-:W-:Y:S02]  /*3720*/  SEL R120, R120, 0xff800000, P4 ;  /* 0xff80000078787807 */ /* 0x000fe40002000000 */
[----:B------:R-:W-:-:S02]  /*3730*/  SEL R121, R121, 0xff800000, P5 ;  /* 0xff80000079797807 */ /* 0x000fc40002800000 */
[----:B------:R-:W-:Y:S02]  /*3740*/  SEL R122, R122, 0xff800000, P6 ;  /* 0xff8000007a7a7807 */ /* 0x000fe40003000000 */
[----:B------:R-:W-:-:S05]  /*3750*/  R2P PR, R135.B3, 0x7f ;  /* 0x0000007f87007804 */ /* 0x000fca0000003000 */
[----:B------:R-:W-:Y:S02]  /*3760*/  SEL R125, R125, 0xff800000, P1 ;  /* 0xff8000007d7d7807 */ /* 0x000fe40000800000 */
[----:B------:R-:W-:Y:S02]  /*3770*/  SEL R126, R126, 0xff800000, P2 ;  /* 0xff8000007e7e7807 */ /* 0x000fe40001000000 */
[----:B------:R-:W-:Y:S02]  /*3780*/  SEL R127, R127, 0xff800000, P3 ;  /* 0xff8000007f7f7807 */ /* 0x000fe40001800000 */
[----:B------:R-:W-:Y:S02]  /*3790*/  SEL R128, R128, 0xff800000, P4 ;  /* 0xff80000080807807 */ /* 0x000fe40002000000 */
[----:B------:R-:W-:Y:S02]  /*37a0*/  SEL R129, R129, 0xff800000, P5 ;  /* 0xff80000081817807 */ /* 0x000fe40002800000 */
[----:B------:R-:W-:-:S02]  /*37b0*/  SEL R130, R130, 0xff800000, P6 ;  /* 0xff80000082827807 */ /* 0x000fc40003000000 */
[----:B------:R-:W-:Y:S02]  /*37c0*/  R2P PR, R134, 0x7e ;  /* 0x0000007e86007804 */ /* 0x000fe40000000000 */
[----:B------:R-:W-:-:S03]  /*37d0*/  SEL R124, R124, 0xff800000, P0 ;  /* 0xff8000007c7c7807 */ /* 0x000fc60000000000 */
[----:B----4-:R-:W-:Y:S02]  /*37e0*/  SEL R69, R69, 0xff800000, P1 ;  /* 0xff80000045457807 */ /* 0x010fe40000800000 */
[----:B------:R-:W-:Y:S02]  /*37f0*/  SEL R70, R70, 0xff800000, P2 ;  /* 0xff80000046467807 */ /* 0x000fe40001000000 */
[----:B------:R-:W-:Y:S02]  /*3800*/  SEL R71, R71, 0xff800000, P3 ;  /* 0xff80000047477807 */ /* 0x000fe40001800000 */
[----:B------:R-:W-:Y:S02]  /*3810*/  SEL R72, R72, 0xff800000, P4 ;  /* 0xff80000048487807 */ /* 0x000fe40002000000 */
[----:B------:R-:W-:Y:S02]  /*3820*/  SEL R73, R73, 0xff800000, P5 ;  /* 0xff80000049497807 */ /* 0x000fe40002800000 */
[----:B------:R-:W-:-:S02]  /*3830*/  SEL R74, R74, 0xff800000, P6 ;  /* 0xff8000004a4a7807 */ /* 0x000fc40003000000 */
[----:B------:R-:W-:-:S05]  /*3840*/  R2P PR, R134.B1, 0x7f ;  /* 0x0000007f86007804 */ /* 0x000fca0000001000 */
        /* <DEDUP_REMOVED lines=24> */
[----:B--2---:R-:W-:Y:S02]  /*39d0*/  SEL R37, R37, 0xff800000, P1 ;  /* 0xff80000025257807 */ /* 0x004fe40000800000 */
        /* <DEDUP_REMOVED lines=30> */
[----:B-1----:R-:W-:Y:S02]  /*3bc0*/  SEL R151, R5, 0xff800000, P1 ;  /* 0xff80000005977807 */ /* 0x002fe40000800000 */
[----:B------:R-:W-:Y:S02]  /*3bd0*/  SEL R60, R6, 0xff800000, P2 ;  /* 0xff800000063c7807 */ /* 0x000fe40001000000 */
[----:B------:R-:W-:Y:S02]  /*3be0*/  SEL R61, R7, 0xff800000, P3 ;  /* 0xff800000073d7807 */ /* 0x000fe40001800000 */
[----:B------:R-:W-:Y:S02]  /*3bf0*/  SEL R64, R8, 0xff800000, P4 ;  /* 0xff80000008407807 */ /* 0x000fe40002000000 */
[----:B------:R-:W-:Y:S02]  /*3c00*/  SEL R65, R9, 0xff800000, P5 ;  /* 0xff80000009417807 */ /* 0x000fe40002800000 */
[----:B------:R-:W-:-:S02]  /*3c10*/  SEL R58, R10, 0xff800000, P6 ;  /* 0xff8000000a3a7807 */ /* 0x000fc40003000000 */
[----:B------:R-:W-:Y:S02]  /*3c20*/  R2P PR, R132.B1, 0x7f ;  /* 0x0000007f84007804 */ /* 0x000fe40000001000 */
[----:B------:R-:W-:Y:S02]  /*3c30*/  LOP3.LUT R5, R135, 0x1, RZ, 0xc0, !PT ;  /* 0x0000000187057812 */ /* 0x000fe400078ec0ff */
[----:B------:R-:W-:Y:S02]  /*3c40*/  FMNMX R7, R104, R105, !PT ;  /* 0x0000006968077209 */ /* 0x000fe40007800000 */
[----:B------:R-:W-:Y:S02]  /*3c50*/  SEL R146, R12, 0xff800000, P0 ;  /* 0xff8000000c927807 */ /* 0x000fe40000000000 */
[----:B------:R-:W-:Y:S02]  /*3c60*/  SEL R147, R13, 0xff800000, P1 ;  /* 0xff8000000d937807 */ /* 0x000fe40000800000 */
[----:B------:R-:W-:-:S02]  /*3c70*/  SEL R148, R14, 0xff800000, P2 ;  /* 0xff8000000e947807 */ /* 0x000fc40001000000 */
[----:B------:R-:W-:Y:S02]  /*3c80*/  SEL R149, R15, 0xff800000, P3 ;  /* 0xff8000000f957807 */ /* 0x000fe40001800000 */
[----:B------:R-:W-:Y:S02]  /*3c90*/  SEL R16, R16, 0xff800000, P4 ;  /* 0xff80000010107807 */ /* 0x000fe40002000000 */
[----:B------:R-:W-:Y:S02]  /*3ca0*/  SEL R17, R17, 0xff800000, P5 ;  /* 0xff80000011117807 */ /* 0x000fe40002800000 */
[----:B------:R-:W-:Y:S02]  /*3cb0*/  SEL R18, R18, 0xff800000, P6 ;  /* 0xff80000012127807 */ /* 0x000fe40003000000 */
[----:B------:R-:W-:Y:S02]  /*3cc0*/  R2P PR, R132.B2, 0x7f ;  /* 0x0000007f84007804 */ /* 0x000fe40000002000 */
[----:B------:R-:W-:-:S03]  /*3cd0*/  FMNMX3 R7, R7, R112, R113, !PT ;  /* 0x0000007007077276 */ /* 0x000fc60007800071 */
[----:B------:R-:W-:Y:S02]  /*3ce0*/  SEL R20, R20, 0xff800000, P0 ;  /* 0xff80000014147807 */ /* 0x000fe40000000000 */
[----:B------:R-:W-:Y:S02]  /*3cf0*/  SEL R21, R21, 0xff800000, P1 ;  /* 0xff80000015157807 */ /* 0x000fe40000800000 */
[----:B------:R-:W-:Y:S02]  /*3d00*/  SEL R22, R22, 0xff800000, P2 ;  /* 0xff80000016167807 */ /* 0x000fe40001000000 */
[----:B------:R-:W-:Y:S02]  /*3d10*/  SEL R23, R23, 0xff800000, P3 ;  /* 0xff80000017177807 */ /* 0x000fe40001800000 */
[----:B------:R-:W-:Y:S02]  /*3d20*/  SEL R24, R24, 0xff800000, P4 ;  /* 0xff80000018187807 */ /* 0x000fe40002000000 */
[----:B------:R-:W-:-:S02]  /*3d30*/  SEL R25, R25, 0xff800000, P5 ;  /* 0xff80000019197807 */ /* 0x000fc40002800000 */
[----:B------:R-:W-:Y:S02]  /*3d40*/  SEL R26, R26, 0xff800000, P6 ;  /* 0xff8000001a1a7807 */ /* 0x000fe40003000000 */
[----:B------:R-:W-:Y:S02]  /*3d50*/  R2P PR, R132.B3, 0x7f ;  /* 0x0000007f84007804 */ /* 0x000fe40000003000 */
[----:B------:R-:W-:-:S03]  /*3d60*/  FMNMX3 R7, R7, R120, R121, !PT ;  /* 0x0000007807077276 */ /* 0x000fc60007800079 */
[----:B------:R-:W-:Y:S02]  /*3d70*/  SEL R28, R28, 0xff800000, P0 ;  /* 0xff8000001c1c7807 */ /* 0x000fe40000000000 */
[----:B------:R-:W-:Y:S02]  /*3d80*/  ISETP.NE.U32.AND P0, PT, R5, 0x1, PT ;  /* 0x000000010500780c */ /* 0x000fe40003f05070 */
[----:B------:R-:W-:Y:S02]  /*3d90*/  LOP3.LUT R5, R134, 0x1, RZ, 0xc0, !PT ;  /* 0x0000000186057812 */ /* 0x000fe400078ec0ff */
[----:B------:R-:W-:Y:S02]  /*3da0*/  SEL R100, R100, 0xff800000, !P0 ;  /* 0xff80000064647807 */ /* 0x000fe40004000000 */
[----:B------:R-:W-:Y:S02]  /*3db0*/  LOP3.LUT P0, RZ, R135, 0x80, RZ, 0xc0, !PT ;  /* 0x0000008087ff7812 */ /* 0x000fe4000780c0ff */
[----:B------:R-:W-:-:S02]  /*3dc0*/  FMNMX3 R7, R7, R128, R129, !PT ;  /* 0x0000008007077276 */ /* 0x000fc40007800081 */
[----:B------:R-:W-:Y:S02]  /*3dd0*/  SEL R107, R107, 0xff800000, P0 ;  /* 0xff8000006b6b7807 */ /* 0x000fe40000000000 */
[----:B------:R-:W-:Y:S02]  /*3de0*/  LOP3.LUT P0, RZ, R135, 0x8000, RZ, 0xc0, !PT ;  /* 0x0000800087ff7812 */ /* 0x000fe4000780c0ff */
[----:B------:R-:W-:Y:S02]  /*3df0*/  FMNMX R6, R106, R107, !PT ;  /* 0x0000006b6a067209 */ /* 0x000fe40007800000 */
[----:B------:R-:W-:Y:S02]  /*3e00*/  SEL R115, R115, 0xff800000, P0 ;  /* 0xff80000073737807 */ /* 0x000fe40000000000 */
[----:B------:R-:W-:Y:S02]  /*3e10*/  LOP3.LUT P0, RZ, R135, 0x800000, RZ, 0xc0, !PT ;  /* 0x0080000087ff7812 */ /* 0x000fe4000780c0ff */
[----:B------:R-:W-:-:S02]  /*3e20*/  FMNMX3 R6, R6, R114, R115, !PT ;  /* 0x0000007206067276 */ /* 0x000fc40007800073 */
[----:B------:R-:W-:Y:S02]  /*3e30*/  SEL R123, R123, 0xff800000, P0 ;  /* 0xff8000007b7b7807 */ /* 0x000fe40000000000 */
[----:B------:R-:W-:Y:S02]  /*3e40*/  ISETP.GT.AND P0, PT, R135, -0x1, PT ;  /* 0xffffffff8700780c */ /* 0x000fe40003f04270 */
[----:B------:R-:W-:Y:S02]  /*3e50*/  FMNMX3 R6, R6, R122, R123, !PT ;  /* 0x0000007a06067276 */ /* 0x000fe4000780007b */
[----:B------:R-:W-:Y:S02]  /*3e60*/  SEL R131, R131, 0xff800000, !P0 ;  /* 0xff80000083837807 */ /* 0x000fe40004000000 */
[----:B------:R-:W-:Y:S02]  /*3e70*/  ISETP.NE.U32.AND P0, PT, R5, 0x1, PT ;  /* 0x000000010500780c */ /* 0x000fe40003f05070 */
[----:B------:R-:W-:-:S02]  /*3e80*/  LOP3.LUT R5, R133, 0x1, RZ, 0xc0, !PT ;  /* 0x0000000185057812 */ /* 0x000fc400078ec0ff */
[----:B------:R-:W-:Y:S02]  /*3e90*/  SEL R68, R68, 0xff800000, !P0 ;  /* 0xff80000044447807 */ /* 0x000fe40004000000 */
[----:B------:R-:W-:Y:S02]  /*3ea0*/  LOP3.LUT P0, RZ, R134, 0x80, RZ, 0xc0, !PT ;  /* 0x0000008086ff7812 */ /* 0x000fe4000780c0ff */
[----:B------:R-:W-:Y:S02]  /*3eb0*/  FMNMX3 R6, R6, R130, R131, !PT ;  /* 0x0000008206067276 */ /* 0x000fe40007800083 */
[----:B------:R-:W-:Y:S02]  /*3ec0*/  SEL R75, R75, 0xff800000, P0 ;  /* 0xff8000004b4b7807 */ /* 0x000fe40000000000 */
[----:B------:R-:W-:Y:S02]  /*3ed0*/  LOP3.LUT P0, RZ, R134, 0x8000, RZ, 0xc0, !PT ;  /* 0x0000800086ff7812 */ /* 0x000fe4000780c0ff */
[----:B------:R-:W-:-:S02]  /*3ee0*/  FMNMX3 R7, R7, R72, R73, !PT ;  /* 0x0000004807077276 */ /* 0x000fc40007800049 */
[----:B------:R-:W-:Y:S02]  /*3ef0*/  SEL R83, R83, 0xff800000, P0 ;  /* 0xff80000053537807 */ /* 0x000fe40000000000 */
[----:B------:R-:W-:Y:S02]  /*3f00*/  LOP3.LUT P0, RZ, R134, 0x800000, RZ, 0xc0, !PT ;  /* 0x0080000086ff7812 */ /* 0x000fe4000780c0ff */
[----:B------:R-:W-:Y:S02]  /*3f10*/  FMNMX3 R6, R6, R74, R75, !PT ;  /* 0x0000004a06067276 */ /* 0x000fe4000780004b */
[----:B------:R-:W-:Y:S02]  /*3f20*/  SEL R153, R91, 0xff800000, P0 ;  /* 0xff8000005b997807 */ /* 0x000fe40000000000 */
[----:B------:R-:W-:Y:S02]  /*3f30*/  ISETP.GT.AND P0, PT, R134, -0x1, PT ;  /* 0xffffffff8600780c */ /* 0x000fe40003f04270 */
[----:B------:R-:W-:-:S02]  /*3f40*/  FMNMX3 R7, R7, R80, R81, !PT ;  /* 0x0000005007077276 */ /* 0x000fc40007800051 */
[----:B------:R-:W-:Y:S02]  /*3f50*/  SEL R99, R99, 0xff800000, !P0 ;  /* 0xff80000063637807 */ /* 0x000fe40004000000 */
[----:B------:R-:W-:Y:S02]  /*3f60*/  ISETP.NE.U32.AND P0, PT, R5, 0x1, PT ;  /* 0x000000010500780c */ /* 0x000fe40003f05070 */
[----:B------:R-:W-:Y:S02]  /*3f70*/  LOP3.LUT R5, R132, 0x1, RZ, 0xc0, !PT ;  /* 0x0000000184057812 */ /* 0x000fe400078ec0ff */
[----:B------:R-:W-:Y:S02]  /*3f80*/  SEL R36, R36, 0xff800000, !P0 ;  /* 0xff80000024247807 */ /* 0x000fe40004000000 */
[----:B------:R-:W-:Y:S02]  /*3f90*/  LOP3.LUT P0, RZ, R133, 0x80, RZ, 0xc0, !PT ;  /* 0x0000008085ff7812 */ /* 0x000fe4000780c0ff */
[----:B------:R-:W-:-:S02]  /*3fa0*/  FMNMX3 R6, R6, R82, R83, !PT ;  /* 0x0000005206067276 */ /* 0x000fc40007800053 */
[----:B------:R-:W-:Y:S02]  /*3fb0*/  SEL R43, R43, 0xff800000, P0 ;  /* 0xff8000002b2b7807 */ /* 0x000fe40000000000 */
[----:B------:R-:W-:Y:S02]  /*3fc0*/  LOP3.LUT P0, RZ, R133, 0x8000, RZ, 0xc0, !PT ;  /* 0x0000800085ff7812 */ /* 0x000fe4000780c0ff */
[----:B------:R-:W-:Y:S02]  /*3fd0*/  FMNMX3 R7, R7, R88, R89, !PT ;  /* 0x0000005807077276 */ /* 0x000fe40007800059 */
        /* <DEDUP_REMOVED lines=8> */
[----:B------:R-:W-:-:S02]  /*4060*/  FMNMX R5, R100, R101, !PT ;  /* 0x0000006564057209 */ /* 0x000fc40007800000 */
[----:B------:R-:W-:Y:S02]  /*4070*/  SEL R150, R4, 0xff800000, !P0 ;  /* 0xff80000004967807 */ /* 0x000fe40004000000 */
[----:B------:R-:W-:Y:S02]  /*4080*/  FMNMX R4, R102, R103, !PT ;  /* 0x0000006766047209 */ /* 0x000fe40007800000 */
[----:B------:R-:W-:Y:S02]  /*4090*/  FMNMX3 R5, R5, R108, R109, !PT ;  /* 0x0000006c05057276 */ /* 0x000fe4000780006d */
[----:B------:R-:W-:Y:S02]  /*40a0*/  FMNMX3 R4, R4, R110, R111, !PT ;  /* 0x0000006e04047276 */ /* 0x000fe4000780006f */
[----:B------:R-:W-:Y:S02]  /*40b0*/  FMNMX3 R5, R5, R116, R117, !PT ;  /* 0x0000007405057276 */ /* 0x000fe40007800075 */
[----:B------:R-:W-:-:S02]  /*40c0*/  FMNMX3 R4, R4, R118, R119, !PT ;  /* 0x0000007604047276 */ /* 0x000fc40007800077 */
[----:B------:R-:W-:Y:S02]  /*40d0*/  FMNMX3 R5, R5, R124, R125, !PT ;  /* 0x0000007c05057276 */ /* 0x000fe4000780007d */
[----:B------:R-:W-:Y:S02]  /*40e0*/  FMNMX3 R4, R4, R126, R127, !PT ;  /* 0x0000007e04047276 */ /* 0x000fe4000780007f */
        /* <DEDUP_REMOVED lines=19> */
[----:B------:R-:W-:Y:S02]  /*4220*/  LOP3.LUT P0, RZ, R132, 0x80, RZ, 0xc0, !PT ;  /* 0x0000008084ff7812 */ /* 0x000fe4000780c0ff */
[----:B------:R-:W-:Y:S02]  /*4230*/  FMNMX3 R5, R5, R142, R143, !PT ;  /* 0x0000008e05057276 */ /* 0x000fe4000780008f */
[----:B------:R-:W-:-:S02]  /*4240*/  FMNMX3 R4, R4, R62, R63, !PT ;  /* 0x0000003e04047276 */ /* 0x000fc4000780003f */
[----:B------:R-:W-:Y:S02]  /*4250*/  FMNMX3 R7, R7, R56, R57, !PT ;  /* 0x0000003807077276 */ /* 0x000fe40007800039 */
[----:B------:R-:W-:Y:S02]  /*4260*/  FMNMX3 R6, R6, R90, R91, !PT ;  /* 0x0000005a06067276 */ /* 0x000fe4000780005b */
[----:B------:R-:W-:Y:S02]  /*4270*/  SEL R59, R11, 0xff800000, P0 ;  /* 0xff8000000b3b7807 */ /* 0x000fe40000000000 */
        /* <DEDUP_REMOVED lines=12> */
[----:B------:R-:W-:Y:S02]  /*4340*/  ISETP.GT.AND P0, PT, R132, -0x1, PT ;  /* 0xffffffff8400780c */ /* 0x000fe40003f04270 */
[----:B------:R-:W-:Y:S02]  /*4350*/  SEL R29, R29, 0xff800000, P1 ;  /* 0xff8000001d1d7807 */ /* 0x000fe40000800000 */
[----:B------:R-:W-:-:S02]  /*4360*/  SEL R154, R30, 0xff800000, P2 ;  /* 0xff8000001e9a7807 */ /* 0x000fc40001000000 */
[----:B------:R-:W-:Y:S02]  /*4370*/  SEL R155, R31, 0xff800000, P3 ;  /* 0xff8000001f9b7807 */ /* 0x000fe40001800000 */
[----:B------:R-:W-:Y:S02]  /*4380*/  FMNMX3 R5, R5, R20, R21, !PT ;  /* 0x0000001405057276 */ /* 0x000fe40007800015 */
[----:B------:R-:W-:Y:S02]  /*4390*/  FMNMX3 R4, R4, R22, R23, !PT ;  /* 0x0000001604047276 */ /* 0x000fe40007800017 */
[----:B------:R-:W-:Y:S02]  /*43a0*/  FMNMX3 R7, R7, R16, R17, !PT ;  /* 0x0000001007077276 */ /* 0x000fe40007800011 */
[----:B------:R-:W-:Y:S02]  /*43b0*/  FMNMX3 R6, R6, R18, R19, !PT ;  /* 0x0000001206067276 */ /* 0x000fe40007800013 */
[----:B------:R-:W-:-:S02]  /*43c0*/  SEL R35, R35, 0xff800000, !P0 ;  /* 0xff80000023237807 */ /* 0x000fc40004000000 */
[----:B------:R-:W-:Y:S02]  /*43d0*/  SEL R156, R32, 0xff800000, P4 ;  /* 0xff800000209c7807 */ /* 0x000fe40002000000 */
[----:B------:R-:W-:Y:S02]  /*43e0*/  SEL R157, R33, 0xff800000, P5 ;  /* 0xff800000219d7807 */ /* 0x000fe40002800000 */
[----:B------:R-:W-:Y:S02]  /*43f0*/  SEL R34, R34, 0xff800000, P6 ;  /* 0xff80000022227807 */ /* 0x000fe40003000000 */
[----:B------:R-:W-:Y:S02]  /*4400*/  FMNMX3 R5, R5, R28, R29, !PT ;  /* 0x0000001c05057276 */ /* 0x000fe4000780001d */
[----:B------:R-:W-:Y:S02]  /*4410*/  FMNMX3 R4, R4, R154, R155, !PT ;  /* 0x0000009a04047276 */ /* 0x000fe4000780009b */
[----:B------:R-:W-:-:S02]  /*4420*/  FMNMX3 R7, R7, R24, R25, !PT ;  /* 0x0000001807077276 */ /* 0x000fc40007800019 */
[----:B------:R-:W-:Y:S02]  /*4430*/  FMNMX3 R6, R6, R26, R27, !PT ;  /* 0x0000001a06067276 */ /* 0x000fe4000780001b */
[----:B------:R-:W-:Y:S02]  /*4440*/  FMNMX R4, R5, R4, !PT ;  /* 0x0000000405047209 */ /* 0x000fe40007800000 */
[----:B------:R-:W-:Y:S02]  /*4450*/  FMNMX3 R7, R7, R156, R157, !PT ;  /* 0x0000009c07077276 */ /* 0x000fe4000780009d */
[----:B------:R-:W-:-:S04]  /*4460*/  FMNMX3 R6, R6, R34, R35, !PT ;  /* 0x0000002206067276 */ /* 0x000fc80007800023 */
[----:B------:R-:W-:-:S04]  /*4470*/  FMNMX3 R158, R4, R7, R6, !PT ;  /* 0x00000007049e7276 */ /* 0x000fc80007800006 */
[----:B------:R-:W-:-:S04]  /*4480*/  FSETP.NEU.AND P0, PT, R158, -INF , PT ;  /* 0xff8000009e00780b */ /* 0x000fc80003f0d000 */
[----:B------:R-:W-:Y:S02]  /*4490*/  FSEL R160, R158, RZ, P0 ;  /* 0x000000ff9ea07208 */ /* 0x000fe40000000000 */
[----:B------:R-:W-:-:S03]  /*44a0*/  ELECT P0, URZ, PT ;  /* 0x0000000000ff782f */ /* 0x000fc60003800000 */
[----:B---3--:R-:W-:-:S04]  /*44b0*/  FFMA R160, -R160, R159, 8 ;  /* 0x41000000a0a07423 */ /* 0x008fc8000000019f */
[-CC-:B------:R-:W-:Y:S02]  /*44c0*/  FFMA2 R30, R100.F32x2.HI_LO, R159.reuse.F32, R160.reuse.F32 ;  /* 0x0000009f641e7249 */ /* 0x180fe400012000a0 */
[-CC-:B------:R-:W-:Y:S02]  /*44d0*/  FFMA2 R32, R102.F32x2.HI_LO, R159.reuse.F32, R160.reuse.F32 ;  /* 0x0000009f66207249 */ /* 0x180fe400012000a0 */
[-CC-:B------:R-:W-:Y:S02]  /*44e0*/  FFMA2 R100, R104.F32x2.HI_LO, R159.reuse.F32, R160.reuse.F32 ;  /* 0x0000009f68647249 */ /* 0x180fe400012000a0 */
[-CC-:B------:R-:W-:Y:S01]  /*44f0*/  FFMA2 R102, R106.F32x2.HI_LO, R159.reuse.F32, R160.reuse.F32 ;  /* 0x0000009f6a667249 */ /* 0x180fe200012000a0 */
[----:B------:R-:W-:Y:S01]  /*4500*/  MUFU.EX2 R30, R30 ;  /* 0x0000001e001e7308 */ /* 0x000fe20000000800 */
[-CC-:B------:R-:W-:Y:S02]  /*4510*/  FFMA2 R104, R108.F32x2.HI_LO, R159.reuse.F32, R160.reuse.F32 ;  /* 0x0000009f6c687249 */ /* 0x180fe400012000a0 */
[----:B------:R-:W-:-:S02]  /*4520*/  FFMA2 R106, R110.F32x2.HI_LO, R159.F32, R160.F32 ;  /* 0x0000009f6e6a7249 */ /* 0x000fc400012000a0 */
[-CC-:B------:R-:W-:Y:S02]  /*4530*/  FFMA2 R108, R112.F32x2.HI_LO, R159.reuse.F32, R160.reuse.F32 ;  /* 0x0000009f706c7249 */ /* 0x180fe400012000a0 */
[-CC-:B------:R-:W-:Y:S01]  /*4540*/  FFMA2 R110, R114.F32x2.HI_LO, R159.reuse.F32, R160.reuse.F32 ;  /* 0x0000009f726e7249 */ /* 0x180fe200012000a0 */
[----:B------:R-:W-:Y:S01]  /*4550*/  MUFU.EX2 R100, R100 ;  /* 0x0000006400647308 */ /* 0x000fe20000000800 */
[-CC-:B------:R-:W-:Y:S02]  /*4560*/  FFMA2 R112, R116.F32x2.HI_LO, R159.reuse.F32, R160.reuse.F32 ;  /* 0x0000009f74707249 */ /* 0x180fe400012000a0 */
[-CC-:B------:R-:W-:Y:S02]  /*4570*/  FFMA2 R114, R118.F32x2.HI_LO, R159.reuse.F32, R160.reuse.F32 ;  /* 0x0000009f76727249 */ /* 0x180fe400012000a0 */
[-CC-:B------:R-:W-:Y:S02]  /*4580*/  FFMA2 R116, R120.F32x2.HI_LO, R159.reuse.F32, R160.reuse.F32 ;  /* 0x0000009f78747249 */ /* 0x180fe400012000a0 */
[-CC-:B------:R-:W-:Y:S01]  /*4590*/  FFMA2 R118, R122.F32x2.HI_LO, R159.reuse.F32, R160.reuse.F32 ;  /* 0x0000009f7a767249 */ /* 0x180fe200012000a0 */
[----:B------:R-:W1:Y:S01]  /*45a0*/  MUFU.EX2 R101, R101 ;  /* 0x0000006500657308 */ /* 0x000e620000000800 */
[----:B------:R-:W-:-:S02]  /*45b0*/  FFMA2 R120, R124.F32x2.HI_LO, R159.F32, R160.F32 ;  /* 0x0000009f7c787249 */ /* 0x000fc400012000a0 */
[-CC-:B------:R-:W-:Y:S02]  /*45c0*/  FFMA2 R122, R126.F32x2.HI_LO, R159.reuse.F32, R160.reuse.F32 ;  /* 0x0000009f7e7a7249 */ /* 0x180fe400012000a0 */
[-CC-:B------:R-:W-:Y:S02]  /*45d0*/  FFMA2 R124, R128.F32x2.HI_LO, R159.reuse.F32, R160.reuse.F32 ;  /* 0x0000009f807c7249 */ /* 0x180fe400012000a0 */
[-CC-:B------:R-:W-:Y:S01]  /*45e0*/  FFMA2 R126, R130.F32x2.HI_LO, R159.reuse.F32, R160.reuse.F32 ;  /* 0x0000009f827e7249 */ /* 0x180fe200012000a0 */
[----:B------:R-:W-:Y:S01]  /*45f0*/  MUFU.EX2 R102, R102 ;  /* 0x0000006600667308 */ /* 0x000fe20000000800 */
[-CC-:B------:R-:W-:Y:S02]  /*4600*/  FFMA2 R76, R76.F32x2.HI_LO, R159.reuse.F32, R160.reuse.F32 ;  /* 0x0000009f4c4c7249 */ /* 0x180fe400012000a0 */
[-CC-:B------:R-:W-:Y:S02]  /*4610*/  FFMA2 R78, R78.F32x2.HI_LO, R159.reuse.F32, R160.reuse.F32 ;  /* 0x0000009f4e4e7249 */ /* 0x180fe400012000a0 */
[----:B------:R-:W-:-:S02]  /*4620*/  FFMA2 R80, R80.F32x2.HI_LO, R159.F32, R160.F32 ;  /* 0x0000009f50507249 */ /* 0x000fc400012000a0 */
[-CC-:B------:R-:W-:Y:S01]  /*4630*/  FFMA2 R82, R82.F32x2.HI_LO, R159.reuse.F32, R160.reuse.F32 ;  /* 0x0000009f52527249 */ /* 0x180fe200012000a0 */
[----:B------:R-:W2:Y:S01]  /*4640*/  MUFU.EX2 R103, R103 ;  /* 0x0000006700677308 */ /* 0x000ea20000000800 */
[----:B-1----:R-:W-:Y:S01]  /*4650*/  F2FP.SATFINITE.E4M3.F32.PACK_AB_MERGE_C R9, R101, R100, RZ ;  /* 0x000000646509723e */ /* 0x002fe200048070ff */
[-CC-:B------:R-:W-:Y:S02]  /*4660*/  FFMA2 R84, R84.F32x2.HI_LO, R159.reuse.F32, R160.reuse.F32 ;  /* 0x0000009f54547249 */ /* 0x180fe400012000a0 */
[-CC-:B------:R-:W-:Y:S02]  /*4670*/  FFMA2 R86, R86.F32x2.HI_LO, R159.reuse.F32, R160.reuse.F32 ;  /* 0x0000009f56567249 */ /* 0x180fe400012000a0 */
[-CC-:B------:R-:W-:Y:S02]  /*4680*/  FFMA2 R88, R88.F32x2.HI_LO, R159.reuse.F32, R160.reuse.F32 ;  /* 0x0000009f58587249 */ /* 0x180fe400012000a0 */
[----:B------:R-:W-:Y:S01]  /*4690*/  MUFU.EX2 R104, R104 ;  /* 0x0000006800687308 */ /* 0x000fe20000000800 */
[-CC-:B------:R-:W-:Y:S01]  /*46a0*/  FFMA2 R128, R152.F32x2.HI_LO, R159.reuse.F32, R160.reuse.F32 ;  /* 0x0000009f98807249 */ /* 0x180fe200012000a0 */
[----:B------:R-:W-:Y:S01]  /*46b0*/  LOP3.LUT R152, R137, 0x48, RZ, 0xfc, !PT ;  /* 0x0000004889987812 */ /* 0x000fe200078efcff */
[-CC-:B------:R-:W-:Y:S01]  /*46c0*/  FFMA2 R92, R92.F32x2.HI_LO, R159.reuse.F32, R160.reuse.F32 ;  /* 0x0000009f5c5c7249 */ /* 0x180fe200012000a0 */
[----:B------:R-:W-:Y:S01]  /*46d0*/  LOP3.LUT R153, R137, 0x50, RZ, 0xfc, !PT ;  /* 0x0000005089997812 */ /* 0x000fe200078efcff */
[----:B------:R-:W-:-:S02]  /*46e0*/  FFMA2 R94, R94.F32x2.HI_LO, R159.F32, R160.F32 ;  /* 0x0000009f5e5e7249 */ /* 0x000fc400012000a0 */
[-CC-:B------:R-:W-:Y:S01]  /*46f0*/  FFMA2 R96, R96.F32x2.HI_LO, R159.reuse.F32, R160.reuse.F32 ;  /* 0x0000009f60607249 */ /* 0x180fe200012000a0 */
[----:B------:R-:W1:Y:S01]  /*4700*/  MUFU.EX2 R105, R105 ;  /* 0x0000006900697308 */ /* 0x000e620000000800 */
[----:B--2---:R-:W-:Y:S01]  /*4710*/  F2FP.SATFINITE.E4M3.F32.PACK_AB_MERGE_C R4, R103, R102, RZ ;  /* 0x000000666704723e */ /* 0x004fe200048070ff */
[-CC-:B------:R-:W-:Y:S02]  /*4720*/  FFMA2 R98, R98.F32x2.HI_LO, R159.reuse.F32, R160.reuse.F32 ;  /* 0x0000009f62627249 */ /* 0x180fe400012000a0 */
[-C--:B------:R-:W-:Y:S01]  /*4730*/  FFMA2 R68, R68.F32x2.HI_LO, R159.reuse.F32, R160.F32 ;  /* 0x0000009f44447249 */ /* 0x080fe200012000a0 */
[----:B------:R-:W-:Y:S01]  /*4740*/  PRMT R9, R9, 0x5410, R4 ;  /* 0x0000541009097816 */ /* 0x000fe20000000004 */
[-CC-:B------:R-:W-:Y:S02]  /*4750*/  FFMA2 R70, R70.F32x2.HI_LO, R159.reuse.F32, R160.reuse.F32 ;  /* 0x0000009f46467249 */ /* 0x180fe400012000a0 */
[----:B------:R-:W-:Y:S01]  /*4760*/  MUFU.EX2 R106, R106 ;  /* 0x0000006a006a7308 */ /* 0x000fe20000000800 */
[----:B------:R-:W-:-:S02]  /*4770*/  FFMA2 R72, R72.F32x2.HI_LO, R159.F32, R160.F32 ;  /* 0x0000009f48487249 */ /* 0x000fc400012000a0 */
[-CC-:B------:R-:W-:Y:S02]  /*4780*/  FFMA2 R74, R74.F32x2.HI_LO, R159.reuse.F32, R160.reuse.F32 ;  /* 0x0000009f4a4a7249 */ /* 0x180fe400012000a0 */
[-CC-:B------:R-:W-:Y:S02]  /*4790*/  FFMA2 R62, R62.F32x2.HI_LO, R159.reuse.F32, R160.reuse.F32 ;  /* 0x0000009f3e3e7249 */ /* 0x180fe400012000a0 */
[-CC-:B------:R-:W-:Y:S01]  /*47a0*/  FFMA2 R66, R66.F32x2.HI_LO, R159.reuse.F32, R160.reuse.F32 ;  /* 0x0000009f42427249 */ /* 0x180fe200012000a0 */
[----:B------:R-:W2:Y:S01]  /*47b0*/  MUFU.EX2 R107, R107 ;  /* 0x0000006b006b7308 */ /* 0x000ea20000000800 */
[----:B-1----:R-:W-:Y:S01]  /*47c0*/  F2FP.SATFINITE.E4M3.F32.PACK_AB_MERGE_C R10, R105, R104, RZ ;  /* 0x00000068690a723e */ /* 0x002fe200048070ff */
[-CC-:B------:R-:W-:Y:S02]  /*47d0*/  FFMA2 R60, R60.F32x2.HI_LO, R159.reuse.F32, R160.reuse.F32 ;  /* 0x0000009f3c3c7249 */ /* 0x180fe400012000a0 */
[-CC-:B------:R-:W-:Y:S02]  /*47e0*/  FFMA2 R64, R64.F32x2.HI_LO, R159.reuse.F32, R160.reuse.F32 ;  /* 0x0000009f40407249 */ /* 0x180fe400012000a0 */
[----:B------:R-:W-:-:S02]  /*47f0*/  FFMA2 R58, R58.F32x2.HI_LO, R159.F32, R160.F32 ;  /* 0x0000009f3a3a7249 */ /* 0x000fc400012000a0 */
[----:B------:R-:W-:Y:S01]  /*4800*/  MUFU.EX2 R108, R108 ;  /* 0x0000006c006c7308 */ /* 0x000fe20000000800 */
[-CC-:B------:R-:W-:Y:S02]  /*4810*/  FFMA2 R16, R16.F32x2.HI_LO, R159.reuse.F32, R160.reuse.F32 ;  /* 0x0000009f10107249 */ /* 0x180fe400012000a0 */
[-CC-:B------:R-:W-:Y:S02]  /*4820*/  FFMA2 R18, R18.F32x2.HI_LO, R159.reuse.F32, R160.reuse.F32 ;  /* 0x0000009f12127249 */ /* 0x180fe400012000a0 */
[-CC-:B------:R-:W-:Y:S02]  /*4830*/  FFMA2 R20, R20.F32x2.HI_LO, R159.reuse.F32, R160.reuse.F32 ;  /* 0x0000009f14147249 */ /* 0x180fe400012000a0 */
[-CC-:B------:R-:W-:Y:S01]  /*4840*/  FFMA2 R22, R22.F32x2.HI_LO, R159.reuse.F32, R160.reuse.F32 ;  /* 0x0000009f16167249 */ /* 0x180fe200012000a0 */
[----:B------:R-:W1:Y:S01]  /*4850*/  MUFU.EX2 R109, R109 ;  /* 0x0000006d006d7308 */ /* 0x000e620000000800 */
[----:B--2---:R-:W-:Y:S01]  /*4860*/  F2FP.SATFINITE.E4M3.F32.PACK_AB_MERGE_C R5, R107, R106, RZ ;  /* 0x0000006a6b05723e */ /* 0x004fe200048070ff */
[----:B------:R-:W-:-:S02]  /*4870*/  FFMA2 R24, R24.F32x2.HI_LO, R159.F32, R160.F32 ;  /* 0x0000009f18187249 */ /* 0x000fc400012000a0 */
[-CC-:B------:R-:W-:Y:S01]  /*4880*/  FFMA2 R26, R26.F32x2.HI_LO, R159.reuse.F32, R160.reuse.F32 ;  /* 0x0000009f1a1a7249 */ /* 0x180fe200012000a0 */
[----:B------:R-:W-:Y:S01]  /*4890*/  PRMT R10, R10, 0x5410, R5 ;  /* 0x000054100a0a7816 */ /* 0x000fe20000000005 */
[-CC-:B------:R-:W-:Y:S02]  /*48a0*/  FFMA2 R28, R28.F32x2.HI_LO, R159.reuse.F32, R160.reuse.F32 ;  /* 0x0000009f1c1c7249 */ /* 0x180fe400012000a0 */
[----:B------:R-:W-:Y:S01]  /*48b0*/  MUFU.EX2 R110, R110 ;  /* 0x0000006e006e7308 */ /* 0x000fe20000000800 */
[----:B------:R-:W-:-:S07]  /*48c0*/  FFMA2 R34, R34.F32x2.HI_LO, R159.F32, R160.F32 ;  /* 0x0000009f22227249 */ /* 0x000fce00012000a0 */
[----:B------:R-:W2:Y:S01]  /*48d0*/  MUFU.EX2 R111, R111 ;  /* 0x0000006f006f7308 */ /* 0x000ea20000000800 */
[----:B-1----:R-:W-:Y:S01]  /*48e0*/  F2FP.SATFINITE.E4M3.F32.PACK_AB_MERGE_C R11, R109, R108, RZ ;  /* 0x0000006c6d0b723e */ /* 0x002fe200048070ff */
[----:B------:R-:W-:-:S06]  /*48f0*/  FADD2 R100, R100.F32x2.HI_LO, R108.F32x2.HI_LO ;  /* 0x0000006c6464724b */ /* 0x000fcc0000000000 */
[----:B------:R-:W-:Y:S08]  /*4900*/  MUFU.EX2 R112, R112 ;  /* 0x0000007000707308 */ /* 0x000ff00000000800 */
[----:B------:R-:W1:Y:S01]  /*4910*/  MUFU.EX2 R113, R113 ;  /* 0x0000007100717308 */ /* 0x000e620000000800 */
[----:B--2---:R-:W-:Y:S01]  /*4920*/  F2FP.SATFINITE.E4M3.F32.PACK_AB_MERGE_C R4, R111, R110, RZ ;  /* 0x0000006e6f04723e */ /* 0x004fe200048070ff */
[----:B------:R-:W-:-:S03]  /*4930*/  FADD2 R102, R102.F32x2.HI_LO, R110.F32x2.HI_LO ;  /* 0x0000006e6666724b */ /* 0x000fc60000000000 */
[----:B------:R-:W-:-:S03]  /*4940*/  PRMT R11, R11, 0x5410, R4 ;  /* 0x000054100b0b7816 */ /* 0x000fc60000000004 */
[----:B------:R-:W-:Y:S08]  /*4950*/  MUFU.EX2 R114, R114 ;  /* 0x0000007200727308 */ /* 0x000ff00000000800 */
[----:B------:R-:W2:Y:S01]  /*4960*/  MUFU.EX2 R115, R115 ;  /* 0x0000007300737308 */ /* 0x000ea20000000800 */
[----:B-1----:R-:W-:-:S07]  /*4970*/  F2FP.SATFINITE.E4M3.F32.PACK_AB_MERGE_C R12, R113, R112, RZ ;  /* 0x00000070710c723e */ /* 0x002fce00048070ff */
[----:B------:R-:W-:Y:S08]  /*4980*/  MUFU.EX2 R116, R116 ;  /* 0x0000007400747308 */ /* 0x000ff00000000800 */
[----:B------:R-:W1:Y:S01]  /*4990*/  MUFU.EX2 R117, R117 ;  /* 0x0000007500757308 */ /* 0x000e620000000800 */
[----:B--2---:R-:W-:-:S04]  /*49a0*/  F2FP.SATFINITE.E4M3.F32.PACK_AB_MERGE_C R5, R115, R114, RZ ;  /* 0x000000727305723e */ /* 0x004fc800048070ff */
[----:B------:R-:W-:-:S03]  /*49b0*/  PRMT R12, R12, 0x5410, R5 ;  /* 0x000054100c0c7816 */ /* 0x000fc60000000005 */
[----:B------:R-:W-:Y:S08]  /*49c0*/  MUFU.EX2 R118, R118 ;  /* 0x0000007600767308 */ /* 0x000ff00000000800 */
[----:B------:R-:W2:Y:S01]  /*49d0*/  MUFU.EX2 R119, R119 ;  /* 0x0000007700777308 */ /* 0x000ea20000000800 */
[----:B-1----:R-:W-:Y:S01]  /*49e0*/  F2FP.SATFINITE.E4M3.F32.PACK_AB_MERGE_C R13, R117, R116, RZ ;  /* 0x00000074750d723e */ /* 0x002fe200048070ff */
[----:B------:R-:W-:-:S06]  /*49f0*/  FADD2 R100, R100.F32x2.HI_LO, R116.F32x2.HI_LO ;  /* 0x000000746464724b */ /* 0x000fcc0000000000 */
[----:B------:R-:W1:Y:S08]  /*4a00*/  MUFU.EX2 R31, R31 ;  /* 0x0000001f001f7308 */ /* 0x000e700000000800 */
[----:B------:R-:W-:Y:S01]  /*4a10*/  MUFU.EX2 R32, R32 ;  /* 0x0000002000207308 */ /* 0x000fe20000000800 */
[----:B--2---:R-:W-:Y:S01]  /*4a20*/  F2FP.SATFINITE.E4M3.F32.PACK_AB_MERGE_C R4, R119, R118, RZ ;  /* 0x000000767704723e */ /* 0x004fe200048070ff */
[----:B------:R-:W-:-:S03]  /*4a30*/  FADD2 R102, R102.F32x2.HI_LO, R118.F32x2.HI_LO ;  /* 0x000000766666724b */ /* 0x000fc60000000000 */
[----:B------:R-:W-:-:S03]  /*4a40*/  PRMT R13, R13, 0x5410, R4 ;  /* 0x000054100d0d7816 */ /* 0x000fc60000000004 */
[----:B------:R-:W2:Y:S01]  /*4a50*/  MUFU.EX2 R33, R33 ;  /* 0x0000002100217308 */ /* 0x000ea20000000800 */
[C---:B-1----:R-:W-:Y:S01]  /*4a60*/  F2FP.SATFINITE.E4M3.F32.PACK_AB_MERGE_C R8, R31.reuse, R30, RZ ;  /* 0x0000001e1f08723e */ /* 0x042fe200048070ff */
[----:B------:R-:W-:-:S04]  /*4a70*/  FADD2 R30, R30.F32x2.HI_LO, R104.F32x2.HI_LO ;  /* 0x000000681e1e724b */ /* 0x000fc80000000000 */
[----:B------:R-:W-:Y:S02]  /*4a80*/  FADD2 R30, R30.F32x2.HI_LO, R112.F32x2.HI_LO ;  /* 0x000000701e1e724b */ /* 0x000fe40000000000 */
[----:B------:R-:W-:Y:S08]  /*4a90*/  MUFU.EX2 R120, R120 ;  /* 0x0000007800787308 */ /* 0x000ff00000000800 */
[----:B------:R-:W1:Y:S01]  /*4aa0*/  MUFU.EX2 R121, R121 ;  /* 0x0000007900797308 */ /* 0x000e620000000800 */
[C---:B--2---:R-:W-:Y:S01]  /*4ab0*/  F2FP.SATFINITE.E4M3.F32.PACK_AB_MERGE_C R7, R33.reuse, R32, RZ ;  /* 0x000000202107723e */ /* 0x044fe200048070ff */
[----:B------:R-:W-:-:S03]  /*4ac0*/  FADD2 R32, R32.F32x2.HI_LO, R106.F32x2.HI_LO ;  /* 0x0000006a2020724b */ /* 0x000fc60000000000 */
[----:B------:R-:W-:Y:S01]  /*4ad0*/  PRMT R8, R8, 0x5410, R7 ;  /* 0x0000541008087816 */ /* 0x000fe20000000007 */
[----:B------:R-:W-:Y:S02]  /*4ae0*/  FADD2 R32, R32.F32x2.HI_LO, R114.F32x2.HI_LO ;  /* 0x000000722020724b */ /* 0x000fe40000000000 */
[----:B------:R-:W-:Y:S08]  /*4af0*/  MUFU.EX2 R122, R122 ;  /* 0x0000007a007a7308 */ /* 0x000ff00000000800 */
        /* <DEDUP_REMOVED lines=17> */
[----:B------:R-:W-:Y:S01]  /*4c10*/  MUFU.EX2 R78, R78 ;  /* 0x0000004e004e7308 */ /* 0x000fe20000000800 */
[----:B------:R2:W-:Y:S01]  /*4c20*/  STTM.x8 tmem[UR8], R8 ;  /* 0x00000008000079ed */ /* 0x0005e200081c0008 */
[----:B------:R-:W-:-:S06]  /*4c30*/  R2UR UR8, R152 ;  /* 0x00000000980872ca */ /* 0x000fcc00000e0000 */
[----:B------:R-:W3:Y:S01]  /*4c40*/  MUFU.EX2 R79, R79 ;  /* 0x0000004f004f7308 */ /* 0x000ee20000000800 */
[----:B-1----:R-:W-:-:S07]  /*4c50*/  F2FP.SATFINITE.E4M3.F32.PACK_AB_MERGE_C R6, R77, R76, RZ ;  /* 0x0000004c4d06723e */ /* 0x002fce00048070ff */
[----:B------:R-:W-:Y:S08]  /*4c60*/  MUFU.EX2 R80, R80 ;  /* 0x0000005000507308 */ /* 0x000ff00000000800 */
[----:B------:R-:W1:Y:S01]  /*4c70*/  MUFU.EX2 R81, R81 ;  /* 0x0000005100517308 */ /* 0x000e620000000800 */
[----:B---3--:R-:W-:-:S04]  /*4c80*/  F2FP.SATFINITE.E4M3.F32.PACK_AB_MERGE_C R7, R79, R78, RZ ;  /* 0x0000004e4f07723e */ /* 0x008fc800048070ff */
        /* <DEDUP_REMOVED lines=34> */
[----:B--2---:R-:W-:Y:S01]  /*4eb0*/  F2FP.SATFINITE.E4M3.F32.PACK_AB_MERGE_C R14, R13, R12, RZ ;  /* 0x0000000c0d0e723e */ /* 0x004fe200048070ff */
[----:B------:R-:W-:-:S02]  /*4ec0*/  FFMA2 R98, R144.F32x2.HI_LO, R159.F32, R160.F32 ;  /* 0x0000009f90627249 */ /* 0x000fc400012000a0 */
[-C--:B------:R-:W-:Y:S01]  /*4ed0*/  FFMA2 R144, R148.F32x2.HI_LO, R159.reuse.F32, R160.F32 ;  /* 0x0000009f94907249 */ /* 0x080fe200012000a0 */
[----:B------:R-:W-:Y:S01]  /*4ee0*/  PRMT R11, R11, 0x5410, R14 ;  /* 0x000054100b0b7816 */ /* 0x000fe2000000000e */
[-CC-:B------:R-:W-:Y:S02]  /*4ef0*/  FFMA2 R14, R36.F32x2.HI_LO, R159.reuse.F32, R160.reuse.F32 ;  /* 0x0000009f240e7249 */ /* 0x180fe400012000a0 */
[----:B------:R-:W-:Y:S01]  /*4f00*/  MUFU.EX2 R70, R70 ;  /* 0x0000004600467308 */ /* 0x000fe20000000800 */
[-CC-:B------:R-:W-:Y:S02]  /*4f10*/  FFMA2 R36, R38.F32x2.HI_LO, R159.reuse.F32, R160.reuse.F32 ;  /* 0x0000009f26247249 */ /* 0x180fe400012000a0 */
[-CC-:B------:R-:W-:Y:S02]  /*4f20*/  FFMA2 R38, R40.F32x2.HI_LO, R159.reuse.F32, R160.reuse.F32 ;  /* 0x0000009f28267249 */ /* 0x180fe400012000a0 */
[-CC-:B------:R-:W-:Y:S02]  /*4f30*/  FFMA2 R40, R42.F32x2.HI_LO, R159.reuse.F32, R160.reuse.F32 ;  /* 0x0000009f2a287249 */ /* 0x180fe400012000a0 */
[-CC-:B------:R-:W-:Y:S01]  /*4f40*/  FFMA2 R42, R44.F32x2.HI_LO, R159.reuse.F32, R160.reuse.F32 ;  /* 0x0000009f2c2a7249 */ /* 0x180fe200012000a0 */
[----:B------:R-:W2:Y:S01]  /*4f50*/  MUFU.EX2 R71, R71 ;  /* 0x0000004700477308 */ /* 0x000ea20000000800 */
[-CC-:B------:R-:W-:Y:S01]  /*4f60*/  FFMA2 R44, R46.F32x2.HI_LO, R159.reuse.F32, R160.reuse.F32 ;  /* 0x0000009f2e2c7249 */ /* 0x180fe200012000a0 */
[----:B-1----:R-:W-:Y:S01]  /*4f70*/  F2FP.SATFINITE.E4M3.F32.PACK_AB_MERGE_C R4, R69, R68, RZ ;  /* 0x000000444504723e */ /* 0x002fe200048070ff */
        /* <DEDUP_REMOVED lines=13> */
[----:B------:R-:W-:Y:S01]  /*5050*/  FFMA2 R148, R156.F32x2.HI_LO, R159.F32, R160.F32 ;  /* 0x0000009f9c947249 */ /* 0x000fe200012000a0 */
[----:B------:R-:W-:Y:S01]  /*5060*/  LOP3.LUT R154, R137, 0x58, RZ, 0xfc, !PT ;  /* 0x00000058899a7812 */ /* 0x000fe200078efcff */
[----:B------:R-:W-:Y:S01]  /*5070*/  MUFU.EX2 R74, R74 ;  /* 0x0000004a004a7308 */ /* 0x000fe20000000800 */
[----:B------:R-:W-:Y:S02]  /*5080*/  FADD2 R30, R30.F32x2.HI_LO, R68.F32x2.HI_LO ;  /* 0x000000441e1e724b */ /* 0x000fe40000000000 */
[----:B------:R-:W-:Y:S02]  /*5090*/  FADD2 R32, R32.F32x2.HI_LO, R70.F32x2.HI_LO ;  /* 0x000000462020724b */ /* 0x000fe40000000000 */
[----:B------:R-:W-:Y:S02]  /*50a0*/  FADD2 R30, R30.F32x2.HI_LO, R76.F32x2.HI_LO ;  /* 0x0000004c1e1e724b */ /* 0x000fe40000000000 */
[----:B------:R-:W-:Y:S01]  /*50b0*/  FADD2 R32, R32.F32x2.HI_LO, R78.F32x2.HI_LO ;  /* 0x0000004e2020724b */ /* 0x000fe20000000000 */
[----:B------:R-:W2:Y:S01]  /*50c0*/  MUFU.EX2 R75, R75 ;  /* 0x0000004b004b7308 */ /* 0x000ea20000000800 */
[----:B-1----:R-:W-:Y:S01]  /*50d0*/  F2FP.SATFINITE.E4M3.F32.PACK_AB_MERGE_C R5, R73, R72, RZ ;  /* 0x000000484905723e */ /* 0x002fe200048070ff */
[----:B------:R-:W-:-:S02]  /*50e0*/  FADD2 R100, R100.F32x2.HI_LO, R72.F32x2.HI_LO ;  /* 0x000000486464724b */ /* 0x000fc40000000000 */
[----:B------:R-:W-:Y:S02]  /*50f0*/  FADD2 R30, R30.F32x2.HI_LO, R84.F32x2.HI_LO ;  /* 0x000000541e1e724b */ /* 0x000fe40000000000 */
[----:B------:R-:W-:Y:S02]  /*5100*/  FADD2 R100, R100.F32x2.HI_LO, R80.F32x2.HI_LO ;  /* 0x000000506464724b */ /* 0x000fe40000000000 */
[----:B------:R-:W-:Y:S01]  /*5110*/  MUFU.EX2 R14, R14 ;  /* 0x0000000e000e7308 */ /* 0x000fe20000000800 */
[----:B------:R-:W-:Y:S02]  /*5120*/  FADD2 R32, R32.F32x2.HI_LO, R86.F32x2.HI_LO ;  /* 0x000000562020724b */ /* 0x000fe40000000000 */
[----:B------:R-:W-:Y:S02]  /*5130*/  FADD2 R100, R100.F32x2.HI_LO, R88.F32x2.HI_LO ;  /* 0x000000586464724b */ /* 0x000fe40000000000 */
[----:B------:R-:W-:Y:S02]  /*5140*/  FADD2 R30, R30.F32x2.HI_LO, R92.F32x2.HI_LO ;  /* 0x0000005c1e1e724b */ /* 0x000fe40000000000 */
[----:B------:R-:W-:Y:S01]  /*5150*/  FADD2 R32, R32.F32x2.HI_LO, R94.F32x2.HI_LO ;  /* 0x0000005e2020724b */ /* 0x000fe20000000000 */
[----:B------:R-:W1:Y:S01]  /*5160*/  MUFU.EX2 R15, R15 ;  /* 0x0000000f000f7308 */ /* 0x000e620000000800 */
[----:B--2---:R-:W-:Y:S01]  /*5170*/  F2FP.SATFINITE.E4M3.F32.PACK_AB_MERGE_C R130, R75, R74, RZ ;  /* 0x0000004a4b82723e */ /* 0x004fe200048070ff */
[----:B------:R-:W-:-:S02]  /*5180*/  FADD2 R102, R102.F32x2.HI_LO, R74.F32x2.HI_LO ;  /* 0x0000004a6666724b */ /* 0x000fc40000000000 */
[----:B------:R-:W-:Y:S01]  /*5190*/  FADD2 R100, R100.F32x2.HI_LO, R96.F32x2.HI_LO ;  /* 0x000000606464724b */ /* 0x000fe20000000000 */
[----:B------:R-:W-:Y:S01]  /*51a0*/  PRMT R5, R5, 0x5410, R130 ;  /* 0x0000541005057816 */ /* 0x000fe20000000082 */
[----:B------:R-:W-:Y:S02]  /*51b0*/  FADD2 R102, R102.F32x2.HI_LO, R82.F32x2.HI_LO ;  /* 0x000000526666724b */ /* 0x000fe40000000000 */
[----:B------:R-:W-:Y:S01]  /*51c0*/  MUFU.EX2 R36, R36 ;  /* 0x0000002400247308 */ /* 0x000fe20000000800 */
[----:B------:R2:W-:Y:S01]  /*51d0*/  STTM.x8 tmem[UR8], R4 ;  /* 0x00000004000079ed */ /* 0x0005e200081c0008 */
[----:B------:R-:W-:Y:S01]  /*51e0*/  R2UR UR8, R153 ;  /* 0x00000000990872ca */ /* 0x000fe200000e0000 */
[----:B------:R-:W-:-:S04]  /*51f0*/  FADD2 R102, R102.F32x2.HI_LO, R128.F32x2.HI_LO ;  /* 0x000000806666724b */ /* 0x000fc80000000000 */
[----:B------:R-:W-:Y:S01]  /*5200*/  FADD2 R102, R102.F32x2.HI_LO, R12.F32x2.HI_LO ;  /* 0x0000000c6666724b */ /* 0x000fe20000000000 */
[----:B------:R-:W3:Y:S01]  /*5210*/  MUFU.EX2 R37, R37 ;  /* 0x0000002500257308 */ /* 0x000ee20000000800 */
[----:B-1----:R-:W-:-:S07]  /*5220*/  FADD2 R30, R30.F32x2.HI_LO, R14.F32x2.HI_LO ;  /* 0x0000000e1e1e724b */ /* 0x002fce0000000000 */
[----:B------:R-:W-:Y:S08]  /*5230*/  MUFU.EX2 R38, R38 ;  /* 0x0000002600267308 */ /* 0x000ff00000000800 */
[----:B------:R-:W1:Y:S01]  /*5240*/  MUFU.EX2 R39, R39 ;  /* 0x0000002700277308 */ /* 0x000e620000000800 */
[----:B---3--:R-:W-:-:S07]  /*5250*/  FADD2 R32, R32.F32x2.HI_LO, R36.F32x2.HI_LO ;  /* 0x000000242020724b */ /* 0x008fce0000000000 */
[----:B------:R-:W-:Y:S01]  /*5260*/  MUFU.EX2 R40, R40 ;  /* 0x0000002800287308 */ /* 0x000fe20000000800 */
[----:B--2---:R-:W-:-:S07]  /*5270*/  F2FP.SATFINITE.E4M3.F32.PACK_AB_MERGE_C R5, R37, R36, RZ ;  /* 0x000000242505723e */ /* 0x004fce00048070ff */
[----:B------:R-:W2:Y:S01]  /*5280*/  MUFU.EX2 R41, R41 ;  /* 0x0000002900297308 */ /* 0x000ea20000000800 */
[----:B------:R-:W-:Y:S01]  /*5290*/  F2FP.SATFINITE.E4M3.F32.PACK_AB_MERGE_C R4, R15, R14, RZ ;  /* 0x0000000e0f04723e */ /* 0x000fe200048070ff */
[----:B-1----:R-:W-:-:S03]  /*52a0*/  FADD2 R100, R100.F32x2.HI_LO, R38.F32x2.HI_LO ;  /* 0x000000266464724b */ /* 0x002fc60000000000 */
[----:B------:R-:W-:Y:S02]  /*52b0*/  PRMT R4, R4, 0x5410, R5 ;  /* 0x0000541004047816 */ /* 0x000fe40000000005 */
[----:B------:R-:W-:Y:S01]  /*52c0*/  F2FP.SATFINITE.E4M3.F32.PACK_AB_MERGE_C R5, R39, R38, RZ ;  /* 0x000000262705723e */ /* 0x000fe200048070ff */
        /* <DEDUP_REMOVED lines=58> */
[----:B------:R-:W-:Y:S01]  /*5670*/  PRMT R11, R11, 0x5410, R130 ;  /* 0x000054100b0b7816 */ /* 0x000fe20000000082 */
[----:B------:R-:W-:Y:S02]  /*5680*/  FFMA2 R130, R150.F32x2.HI_LO, R159.F32, R160.F32 ;  /* 0x0000009f96827249 */ /* 0x000fe400012000a0 */
[----:B------:R-:W-:Y:S01]  /*5690*/  IMAD.MOV.U32 R151, RZ, RZ, 0x1 ;  /* 0x00000001ff977424 */ /* 0x000fe200078e00ff */
[----:B------:R-:W-:Y:S01]  /*56a0*/  MUFU.EX2 R64, R64 ;  /* 0x0000004000407308 */ /* 0x000fe20000000800 */
[----:B------:R2:W-:Y:S01]  /*56b0*/  STTM.x8 tmem[UR8], R4 ;  /* 0x00000004000079ed */ /* 0x0005e200081c0008 */
[----:B------:R-:W-:Y:S01]  /*56c0*/  R2UR UR8, R154 ;  /* 0x000000009a0872ca */ /* 0x000fe200000e0000 */
[----:B------:R-:W3:Y:S02]  /*56d0*/  FENCE.VIEW.ASYNC.T ;  /* 0x00000000000073c6 */ /* 0x000ee40000000200 */
[----:B---3--:R5:W-:Y:S03]  /*56e0*/  SYNCS.ARRIVE.TRANS64.ART0 RZ, [UR11+0xd8], R151 ;  /* 0x0000d897ffff79a7 */ /* 0x008be6000850000b */
[----:B------:R-:W-:Y:S01]  /*56f0*/  MUFU.EX2 R130, R130 ;  /* 0x0000008200827308 */ /* 0x000fe20000000800 */
[----:B-1----:R-:W-:-:S07]  /*5700*/  FADD2 R32, R32.F32x2.HI_LO, R60.F32x2.HI_LO ;  /* 0x0000003c2020724b */ /* 0x002fce0000000000 */
[----:B------:R-:W1:Y:S08]  /*5710*/  MUFU.EX2 R131, R131 ;  /* 0x0000008300837308 */ /* 0x000e700000000800 */
[----:B------:R-:W3:Y:S08]  /*5720*/  MUFU.EX2 R65, R65 ;  /* 0x0000004100417308 */ /* 0x000ef00000000800 */
[----:B------:R-:W-:Y:S01]  /*5730*/  MUFU.EX2 R58, R58 ;  /* 0x0000003a003a7308 */ /* 0x000fe20000000800 */
[----:B-1----:R-:W-:Y:S01]  /*5740*/  FADD2 R30, R30.F32x2.HI_LO, R130.F32x2.HI_LO ;  /* 0x000000821e1e724b */ /* 0x002fe20000000000 */
[----:B--2---:R-:W-:-:S06]  /*5750*/  F2FP.SATFINITE.E4M3.F32.PACK_AB_MERGE_C R9, R61, R60, RZ ;  /* 0x0000003c3d09723e */ /* 0x004fcc00048070ff */
[----:B------:R-:W1:Y:S01]  /*5760*/  MUFU.EX2 R59, R59 ;  /* 0x0000003b003b7308 */ /* 0x000e620000000800 */
[----:B------:R-:W-:Y:S01]  /*5770*/  F2FP.SATFINITE.E4M3.F32.PACK_AB_MERGE_C R4, R131, R130, RZ ;  /* 0x000000828304723e */ /* 0x000fe200048070ff */
[----:B---3--:R-:W-:Y:S01]  /*5780*/  FADD2 R100, R100.F32x2.HI_LO, R64.F32x2.HI_LO ;  /* 0x000000406464724b */ /* 0x008fe20000000000 */
[----:B------:R-:W-:Y:S02]  /*5790*/  F2FP.SATFINITE.E4M3.F32.PACK_AB_MERGE_C R5, R65, R64, RZ ;  /* 0x000000404105723e */ /* 0x000fe400048070ff */
[----:B------:R-:W-:-:S03]  /*57a0*/  PRMT R4, R4, 0x5410, R9 ;  /* 0x0000541004047816 */ /* 0x000fc60000000009 */
[----:B------:R-:W-:Y:S08]  /*57b0*/  MUFU.EX2 R142, R142 ;  /* 0x0000008e008e7308 */ /* 0x000ff00000000800 */
[----:B------:R-:W2:Y:S01]  /*57c0*/  MUFU.EX2 R143, R143 ;  /* 0x0000008f008f7308 */ /* 0x000ea20000000800 */
[----:B-1----:R-:W-:Y:S01]  /*57d0*/  F2FP.SATFINITE.E4M3.F32.PACK_AB_MERGE_C R8, R59, R58, RZ ;  /* 0x0000003a3b08723e */ /* 0x002fe200048070ff */
[----:B------:R-:W-:-:S03]  /*57e0*/  FADD2 R102, R102.F32x2.HI_LO, R58.F32x2.HI_LO ;  /* 0x0000003a6666724b */ /* 0x000fc60000000000 */
[----:B------:R-:W-:-:S03]  /*57f0*/  PRMT R5, R5, 0x5410, R8 ;  /* 0x0000541005057816 */ /* 0x000fc60000000008 */
[----:B------:R-:W-:Y:S08]  /*5800*/  MUFU.EX2 R144, R144 ;  /* 0x0000009000907308 */ /* 0x000ff00000000800 */
[----:B------:R-:W1:Y:S01]  /*5810*/  MUFU.EX2 R145, R145 ;  /* 0x0000009100917308 */ /* 0x000e620000000800 */
[----:B--2---:R-:W-:Y:S01]  /*5820*/  F2FP.SATFINITE.E4M3.F32.PACK_AB_MERGE_C R6, R143, R142, RZ ;  /* 0x0000008e8f06723e */ /* 0x004fe200048070ff */
[----:B------:R-:W-:-:S06]  /*5830*/  FADD2 R30, R30.F32x2.HI_LO, R142.F32x2.HI_LO ;  /* 0x0000008e1e1e724b */ /* 0x000fcc0000000000 */
        /* <DEDUP_REMOVED lines=40> */
[----:B------:R-:W-:Y:S01]  /*5ac0*/  PRMT R10, R10, 0x5410, R11 ;  /* 0x000054100a0a7816 */ /* 0x000fe2000000000b */
[----:B------:R-:W-:Y:S02]  /*5ad0*/  FADD2 R30, R30.F32x2.HI_LO, R32.F32x2.HI_LO ;  /* 0x000000201e1e724b */ /* 0x000fe40000000000 */
[----:B------:R-:W-:Y:S08]  /*5ae0*/  MUFU.EX2 R34, R34 ;  /* 0x0000002200227308 */ /* 0x000ff00000000800 */
[----:B------:R-:W1:Y:S01]  /*5af0*/  MUFU.EX2 R35, R35 ;  /* 0x0000002300237308 */ /* 0x000e620000000800 */
[----:B--2---:R-:W-:Y:S01]  /*5b00*/  F2FP.SATFINITE.E4M3.F32.PACK_AB_MERGE_C R11, R149, R148, RZ ;  /* 0x00000094950b723e */ /* 0x004fe200048070ff */
[----:B------:R-:W-:Y:S01]  /*5b10*/  FADD2 R100, R100.F32x2.HI_LO, R148.F32x2.HI_LO ;  /* 0x000000946464724b */ /* 0x000fe20000000000 */
[----:B-1----:R-:W-:Y:S01]  /*5b20*/  F2FP.SATFINITE.E4M3.F32.PACK_AB_MERGE_C R150, R35, R34, RZ ;  /* 0x000000222396723e */ /* 0x002fe200048070ff */
[----:B------:R-:W-:-:S03]  /*5b30*/  FADD2 R102, R102.F32x2.HI_LO, R34.F32x2.HI_LO ;  /* 0x000000226666724b */ /* 0x000fc60000000000 */
[----:B------:R-:W-:Y:S01]  /*5b40*/  PRMT R11, R11, 0x5410, R150 ;  /* 0x000054100b0b7816 */ /* 0x000fe20000000096 */
[----:B------:R-:W-:Y:S01]  /*5b50*/  FADD2 R100, R100.F32x2.HI_LO, R102.F32x2.HI_LO ;  /* 0x000000666464724b */ /* 0x000fe20000000000 */
[----:B------:R-:W-:Y:S02]  /*5b60*/  LOP3.LUT R150, R139, 0x1, RZ, 0x3c, !PT ;  /* 0x000000018b967812 */ /* 0x000fe400078e3cff */
[----:B------:R5:W-:Y:S01]  /*5b70*/  STTM.x8 tmem[UR8], R4 ;  /* 0x00000004000079ed */ /* 0x000be200081c0008 */
[----:B------:R-:W1:Y:S02]  /*5b80*/  FENCE.VIEW.ASYNC.T ;  /* 0x00000000000073c6 */ /* 0x000e640000000200 */
[----:B-1----:R-:W-:Y:S01]  /*5b90*/  NOP ;  /* 0x0000000000007918 */ /* 0x002fe20000000000 */
[----:B------:R-:W-:Y:S01]  /*5ba0*/  IMAD.U32 R150, R150, -0x80000000, RZ ;  /* 0x8000000096967824 */ /* 0x000fe200078e00ff */
[----:B------:R5:W-:Y:S01]  /*5bb0*/  @P0 SYNCS.ARRIVE.TRANS64.ART0 RZ, [UR11+0xe0], R151 ;  /* 0x0000e097ffff09a7 */ /* 0x000be2000850000b */
[----:B------:R-:W-:-:S02]  /*5bc0*/  FADD2 R30, R30.F32x2.HI_LO, R100.F32x2.HI_LO ;  /* 0x000000641e1e724b */ /* 0x000fc40000000000 */
[----:B------:R-:W1:Y:S02]  /*5bd0*/  SYNCS.PHASECHK.TRANS64.TRYWAIT P0, [UR11+0x108], R150 ;  /* 0x00010896ff0075a7 */ /* 0x000e64000800110b */
[----:B-1---5:R-:W-:Y:S05]  /*5be0*/  @!P0 BRA `(.L_x_44) ;  /* 0x0000004400948947 */ /* 0x022fea0003800000 */
.L_x_100:
[----:B------:R-:W-:Y:S01]  /*5bf0*/  FADD R155, R30, R31 ;  /* 0x0000001f1e9b7221 */ /* 0x000fe20000000000 */
[----:B------:R-:W-:Y:S01]  /*5c00*/  LOP3.LUT R138, R138, 0x1, RZ, 0x3c, !PT ;  /* 0x000000018a8a7812 */ /* 0x000fe200078e3cff */
[----:B------:R-:W-:Y:S06]  /*5c10*/  BRA.U !UP0, `(.L_x_45) ;  /* 0x0000002108687547 */ /* 0x000fec000b800000 */
[----:B------:R-:W-:Y:S01]  /*5c20*/  MOV R161, R158 ;  /* 0x0000009e00a17202 */ /* 0x000fe20000000f00 */
[----:B------:R-:W-:Y:S01]  /*5c30*/  UMOV UR15, URZ ;  /* 0x000000ff000f7c82 */ /* 0x000fe20008000000 */
.L_x_48:
[----:B------:R-:W-:Y:S02]  /*5c40*/  SHF.L.U32 R6, R138, 0x1f, RZ ;  /* 0x0000001f8a067819 */ /* 0x000fe400000006ff */
[----:B------:R-:W-:Y:S02]  /*5c50*/  R2UR UR8, R137 ;  /* 0x00000000890872ca */ /* 0x000fe400000e0000 */
[----:B------:R-:W2:Y:S02]  /*5c60*/  SYNCS.PHASECHK.TRANS64.TRYWAIT P0, [UR11+0xd0], R6 ;  /* 0x0000d006ff0075a7 */ /* 0x000ea4000800110b */
[----:B--2---:R-:W-:Y:S11]  /*5c70*/  @!P0 BRA `(.L_x_46) ;  /* 0x00000044008c8947 */ /* 0x004ff60003800000 */
.L_x_102:
[----:B------:R-:W2:Y:S01]  /*5c80*/  LDTM.x32 R100, tmem[UR8] ;  /* 0x00000008006479ee */ /* 0x000ea200082c0000 */
[----:B------:R-:W-:Y:S01]  /*5c90*/  R2UR UR8, R136 ;  /* 0x00000000880872ca */ /* 0x000fe200000e0000 */
[----:B------:R-:W3:Y:S01]  /*5ca0*/  LDC R164, c[0x0][0x600] ;  /* 0x00018000ffa47b82 */ /* 0x000ee20000000800 */
[----:B------:R-:W-:Y:S01]  /*5cb0*/  R2UR UR9, R140 ;  /* 0x000000008c0972ca */ /* 0x000fe200000e0000 */
[----:B------:R-:W-:-:S10]  /*5cc0*/  IMAD.MOV.U32 R162, RZ, RZ, 0x3d9df09d ;  /* 0x3d9df09dffa27424 */ /* 0x000fd400078e00ff */
[----:B------:R-:W4:Y:S01]  /*5cd0*/  LDTM.x32 R68, tmem[UR8] ;  /* 0x00000008004479ee */ /* 0x000f2200082c0000 */
[----:B------:R-:W-:Y:S01]  /*5ce0*/  R2UR UR8, R141 ;  /* 0x000000008d0872ca */ /* 0x000fe200000e0000 */
[----:B------:R-:W5:Y:S01]  /*5cf0*/  LDTM.x32 R36, tmem[UR9] ;  /* 0x00000009002479ee */ /* 0x000f6200082c0000 */
[----:B--2---:R-:W-:Y:S02]  /*5d00*/  FMNMX3 R145, R161, R100, R101, !PT ;  /* 0x00000064a1917276 */ /* 0x004fe40007800065 */
[----:B------:R-:W-:Y:S02]  /*5d10*/  FMNMX R160, R102, R103, !PT ;  /* 0x0000006766a07209 */ /* 0x000fe40007800000 */
[----:B------:R-:W-:-:S07]  /*5d20*/  FMNMX3 R145, R145, R108, R109, !PT ;  /* 0x0000006c91917276 */ /* 0x000fce000780006d */
[----:B-1----:R-:W1:Y:S01]  /*5d30*/  LDTM.x32 R4, tmem[UR8] ;  /* 0x00000008000479ee */ /* 0x002e6200082c0000 */
[----:B------:R-:W-:Y:S02]  /*5d40*/  FMNMX3 R160, R160, R110, R111, !PT ;  /* 0x0000006ea0a07276 */ /* 0x000fe4000780006f */
[----:B------:R-:W-:Y:S02]  /*5d50*/  FMNMX R142, R104, R105, !PT ;  /* 0x00000069688e7209 */ /* 0x000fe40007800000 */
[----:B------:R-:W-:Y:S02]  /*5d60*/  FMNMX R143, R106, R107, !PT ;  /* 0x0000006b6a8f7209 */ /* 0x000fe40007800000 */
        /* <DEDUP_REMOVED lines=8> */
[----:B----4-:R-:W-:-:S02]  /*5df0*/  FMNMX3 R145, R145, R68, R69, !PT ;  /* 0x0000004491917276 */ /* 0x010fc40007800045 */
        /* <DEDUP_REMOVED lines=15> */
[----:B-----5:R-:W-:Y:S02]  /*5ef0*/  FMNMX3 R145, R145, R36, R37, !PT ;  /* 0x0000002491917276 */ /* 0x020fe40007800025 */
        /* <DEDUP_REMOVED lines=15> */
[----:B-1----:R-:W-:Y:S02]  /*5ff0*/  FMNMX3 R145, R145, R4, R5, !PT ;  /* 0x0000000491917276 */ /* 0x002fe40007800005 */
        /* <DEDUP_REMOVED lines=15> */
[----:B------:R-:W-:-:S02]  /*60f0*/  FMNMX R160, R145, R160, !PT ;  /* 0x000000a091a07209 */ /* 0x000fc40007800000 */
[----:B------:R-:W-:Y:S02]  /*6100*/  FMNMX3 R142, R142, R32, R33, !PT ;  /* 0x000000208e8e7276 */ /* 0x000fe40007800021 */
[----:B------:R-:W-:Y:S02]  /*6110*/  FMNMX3 R143, R143, R34, R35, !PT ;  /* 0x000000228f8f7276 */ /* 0x000fe40007800023 */
[----:B------:R-:W-:Y:S02]  /*6120*/  R2UR UR8, R140 ;  /* 0x000000008c0872ca */ /* 0x000fe400000e0000 */
[----:B------:R-:W-:-:S04]  /*6130*/  FMNMX3 R160, R160, R142, R143, !PT ;  /* 0x0000008ea0a07276 */ /* 0x000fc8000780008f */
[----:B------:R-:W-:-:S04]  /*6140*/  FSETP.NEU.AND P0, PT, R160, -INF , PT ;  /* 0xff800000a000780b */ /* 0x000fc80003f0d000 */
[----:B------:R-:W-:Y:S02]  /*6150*/  FSEL R142, R160, RZ, P0 ;  /* 0x000000ffa08e7208 */ /* 0x000fe40000000000 */
[----:B------:R-:W-:-:S03]  /*6160*/  ELECT P0, URZ, PT ;  /* 0x0000000000ff782f */ /* 0x000fc60003800000 */
[----:B------:R-:W-:-:S04]  /*6170*/  FADD R143, -R142, R161 ;  /* 0x000000a18e8f7221 */ /* 0x000fc80000000100 */
[----:B---3--:R-:W-:-:S05]  /*6180*/  FMUL R150, R143, R164 ;  /* 0x000000a48f967220 */ /* 0x008fca0000400000 */
[----:B------:R-:W-:Y:S02]  /*6190*/  FSETP.GE.AND P1, PT, R150, -4, PT ;  /* 0xc08000009600780b */ /* 0x000fe40003f26000 */
[----:B------:R-:W1:Y:S02]  /*61a0*/  MUFU.EX2 R150, R150 ;  /* 0x0000009600967308 */ /* 0x000e640000000800 */
[----:B------:R-:W-:-:S05]  /*61b0*/  FSEL R165, R161, R142, P1 ;  /* 0x0000008ea1a57208 */ /* 0x000fca0000800000 */
[----:B------:R-:W-:-:S04]  /*61c0*/  FFMA R165, -R165, R164, 8 ;  /* 0x41000000a5a57423 */ /* 0x000fc800000001a4 */
[-CC-:B------:R-:W-:Y:S02]  /*61d0*/  FFMA2 R142, R100.F32x2.HI_LO, R164.reuse.F32, R165.reuse.F32 ;  /* 0x000000a4648e7249 */ /* 0x180fe400012000a5 */
[-CC-:B------:R-:W-:Y:S02]  /*61e0*/  FFMA2 R144, R102.F32x2.HI_LO, R164.reuse.F32, R165.reuse.F32 ;  /* 0x000000a466907249 */ /* 0x180fe400012000a5 */
[----:B------:R-:W-:Y:S02]  /*61f0*/  IMAD.SHL.U32 R103, R2, 0x4, RZ ;  /* 0x0000000402677824 */ /* 0x000fe400078e00ff */
[-CC-:B------:R-:W-:Y:S02]  /*6200*/  FFMA2 R146, R104.F32x2.HI_LO, R164.reuse.F32, R165.reuse.F32 ;  /* 0x000000a468927249 */ /* 0x180fe400012000a5 */
[-CC-:B------:R-:W-:Y:S01]  /*6210*/  FFMA2 R148, R106.F32x2.HI_LO, R164.reuse.F32, R165.reuse.F32 ;  /* 0x000000a46a947249 */ /* 0x180fe200012000a5 */
[----:B------:R-:W-:Y:S01]  /*6220*/  MUFU.EX2 R142, R142 ;  /* 0x0000008e008e7308 */ /* 0x000fe20000000800 */
[-CC-:B------:R-:W-:Y:S01]  /*6230*/  FFMA2 R108, R108.F32x2.HI_LO, R164.reuse.F32, R165.reuse.F32 ;  /* 0x000000a46c6c7249 */ /* 0x180fe200012000a5 */
[----:B------:R-:W-:Y:S01]  /*6240*/  LOP3.LUT R103, R103, 0x1fc, RZ, 0xc0, !PT ;  /* 0x000001fc67677812 */ /* 0x000fe200078ec0ff */
[-CC-:B------:R-:W-:Y:S01]  /*6250*/  FFMA2 R110, R110.F32x2.HI_LO, R164.reuse.F32, R165.reuse.F32 ;  /* 0x000000a46e6e7249 */ /* 0x180fe200012000a5 */
[----:B-1----:R-:W-:Y:S01]  /*6260*/  FSEL R166, R150, 1, !P1 ;  /* 0x3f80000096a67808 */ /* 0x002fe20004800000 */
[----:B------:R-:W-:-:S02]  /*6270*/  FFMA2 R112, R112.F32x2.HI_LO, R164.F32, R165.F32 ;  /* 0x000000a470707249 */ /* 0x000fc400012000a5 */
[-CC-:B------:R-:W-:Y:S01]  /*6280*/  FFMA2 R114, R114.F32x2.HI_LO, R164.reuse.F32, R165.reuse.F32 ;  /* 0x000000a472727249 */ /* 0x180fe200012000a5 */
[----:B------:R-:W1:Y:S01]  /*6290*/  MUFU.EX2 R143, R143 ;  /* 0x0000008f008f7308 */ /* 0x000e620000000800 */
[-CC-:B------:R-:W-:Y:S01]  /*62a0*/  FFMA2 R116, R116.F32x2.HI_LO, R164.reuse.F32, R165.reuse.F32 ;  /* 0x000000a474747249 */ /* 0x180fe200012000a5 */
[----:B------:R2:W-:Y:S01]  /*62b0*/  STS [R103+UR11+0x14c], R166 ;  /* 0x00014ca667007988 */ /* 0x0005e2000800080b */
[-CC-:B------:R-:W-:Y:S02]  /*62c0*/  FFMA2 R118, R118.F32x2.HI_LO, R164.reuse.F32, R165.reuse.F32 ;  /* 0x000000a476767249 */ /* 0x180fe400012000a5 */
[-CC-:B------:R-:W-:Y:S02]  /*62d0*/  FFMA2 R120, R120.F32x2.HI_LO, R164.reuse.F32, R165.reuse.F32 ;  /* 0x000000a478787249 */ /* 0x180fe400012000a5 */
[-CC-:B------:R-:W-:Y:S01]  /*62e0*/  FFMA2 R122, R122.F32x2.HI_LO, R164.reuse.F32, R165.reuse.F32 ;  /* 0x000000a47a7a7249 */ /* 0x180fe200012000a5 */
[----:B------:R-:W-:Y:S01]  /*62f0*/  MUFU.EX2 R144, R144 ;  /* 0x0000009000907308 */ /* 0x000fe20000000800 */
[----:B------:R-:W-:-:S02]  /*6300*/  FFMA2 R124, R124.F32x2.HI_LO, R164.F32, R165.F32 ;  /* 0x000000a47c7c7249 */ /* 0x000fc400012000a5 */
[-CC-:B------:R-:W-:Y:S02]  /*6310*/  FFMA2 R126, R126.F32x2.HI_LO, R164.reuse.F32, R165.reuse.F32 ;  /* 0x000000a47e7e7249 */ /* 0x180fe400012000a5 */
[-CC-:B------:R-:W-:Y:S02]  /*6320*/  FFMA2 R128, R128.F32x2.HI_LO, R164.reuse.F32, R165.reuse.F32 ;  /* 0x000000a480807249 */ /* 0x180fe400012000a5 */
[--C-:B------:R-:W-:Y:S01]  /*6330*/  FFMA2 R130, R130.F32x2.HI_LO, R164.F32, R165.reuse.F32 ;  /* 0x000000a482827249 */ /* 0x100fe200012000a5 */
[----:B------:R-:W3:Y:S01]  /*6340*/  MUFU.EX2 R145, R145 ;  /* 0x0000009100917308 */ /* 0x000ee20000000800 */
[----:B-1----:R-:W-:Y:S01]  /*6350*/  F2FP.SATFINITE.E4M3.F32.PACK_AB_MERGE_C R100, R143, R142, RZ ;  /* 0x0000008e8f64723e */ /* 0x002fe200048070ff */
[-CC-:B------:R-:W-:Y:S02]  /*6360*/  FFMA2 R80, R80.F32x2.HI_LO, R164.reuse.F32, R165.reuse.F32 ;  /* 0x000000a450507249 */ /* 0x180fe400012000a5 */
[-CC-:B------:R-:W-:Y:S02]  /*6370*/  FFMA2 R96, R96.F32x2.HI_LO, R164.reuse.F32, R165.reuse.F32 ;  /* 0x000000a460607249 */ /* 0x180fe400012000a5 */
[-CC-:B------:R-:W-:Y:S01]  /*6380*/  FFMA2 R98, R98.F32x2.HI_LO, R164.reuse.F32, R165.reuse.F32 ;  /* 0x000000a462627249 */ /* 0x180fe200012000a5 */
[----:B------:R-:W-:Y:S01]  /*6390*/  FMNMX R80, R80, -127, !PT ;  /* 0xc2fe000050507809 */ /* 0x000fe20007800000 */
[----:B------:R-:W-:Y:S01]  /*63a0*/  MUFU.EX2 R146, R146 ;  /* 0x0000009200927308 */ /* 0x000fe20000000800 */
[----:B------:R-:W-:Y:S01]  /*63b0*/  FMNMX R81, R81, -127, !PT ;  /* 0xc2fe000051517809 */ /* 0x000fe20007800000 */
[-CC-:B------:R-:W-:Y:S01]  /*63c0*/  FFMA2 R76, R76.F32x2.HI_LO, R164.reuse.F32, R165.reuse.F32 ;  /* 0x000000a44c4c7249 */ /* 0x180fe200012000a5 */
[----:B------:R-:W-:Y:S01]  /*63d0*/  FMNMX R96, R96, -127, !PT ;  /* 0xc2fe000060607809 */ /* 0x000fe20007800000 */
[-CC-:B------:R-:W-:Y:S01]  /*63e0*/  FFMA2 R78, R78.F32x2.HI_LO, R164.reuse.F32, R165.reuse.F32 ;  /* 0x000000a44e4e7249 */ /* 0x180fe200012000a5 */
[----:B------:R-:W-:Y:S01]  /*63f0*/  FMNMX R97, R97, -127, !PT ;  /* 0xc2fe000061617809 */ /* 0x000fe20007800000 */
[--C-:B------:R-:W-:Y:S01]  /*6400*/  FFMA2 R84, R84.F32x2.HI_LO, R164.F32, R165.reuse.F32 ;  /* 0x000000a454547249 */ /* 0x100fe200012000a5 */
[----:B------:R-:W-:Y:S01]  /*6410*/  FMNMX R98, R98, -127, !PT ;  /* 0xc2fe000062627809 */ /* 0x000fe20007800000 */
[----:B------:R-:W1:Y:S01]  /*6420*/  MUFU.EX2 R147, R147 ;  /* 0x0000009300937308 */ /* 0x000e620000000800 */
[----:B---3--:R-:W-:Y:S01]  /*6430*/  F2FP.SATFINITE.E4M3.F32.PACK_AB_MERGE_C R101, R145, R144, RZ ;  /* 0x000000909165723e */ /* 0x008fe200048070ff */
[-CC-:B------:R-:W-:Y:S01]  /*6440*/  FFMA2 R86, R86.F32x2.HI_LO, R164.reuse.F32, R165.reuse.F32 ;  /* 0x000000a456567249 */ /* 0x180fe200012000a5 */
[----:B------:R-:W-:Y:S01]  /*6450*/  FMNMX R99, R99, -127, !PT ;  /* 0xc2fe000063637809 */ /* 0x000fe20007800000 */
[-C--:B------:R-:W-:Y:S01]  /*6460*/  FFMA2 R88, R88.F32x2.HI_LO, R164.reuse.F32, R165.F32 ;  /* 0x000000a458587249 */ /* 0x080fe200012000a5 */
[----:B------:R-:W-:Y:S01]  /*6470*/  PRMT R100, R100, 0x5410, R101 ;  /* 0x0000541064647816 */ /* 0x000fe20000000065 */
[----:B------:R-:W-:-:S02]  /*6480*/  FFMA2 R90, R90.F32x2.HI_LO, R164.F32, R165.F32 ;  /* 0x000000a45a5a7249 */ /* 0x000fc400012000a5 */
[----:B------:R-:W-:Y:S01]  /*6490*/  MUFU.EX2 R148, R148 ;  /* 0x0000009400947308 */ /* 0x000fe20000000800 */
[-CC-:B------:R-:W-:Y:S02]  /*64a0*/  FFMA2 R94, R94.F32x2.HI_LO, R164.reuse.F32, R165.reuse.F32 ;  /* 0x000000a45e5e7249 */ /* 0x180fe400012000a5 */
[-CC-:B------:R-:W-:Y:S02]  /*64b0*/  FFMA2 R48, R48.F32x2.HI_LO, R164.reuse.F32, R165.reuse.F32 ;  /* 0x000000a430307249 */ /* 0x180fe400012000a5 */
[-CC-:B------:R-:W-:Y:S02]  /*64c0*/  FFMA2 R66, R66.F32x2.HI_LO, R164.reuse.F32, R165.reuse.F32 ;  /* 0x000000a442427249 */ /* 0x180fe400012000a5 */
[--C-:B------:R-:W-:Y:S01]  /*64d0*/  FFMA2 R44, R44.F32x2.HI_LO, R164.F32, R165.reuse.F32 ;  /* 0x000000a42c2c7249 */ /* 0x100fe200012000a5 */
[----:B------:R-:W3:Y:S01]  /*64e0*/  MUFU.EX2 R149, R149 ;  /* 0x0000009500957308 */ /* 0x000ee20000000800 */
[----:B-1----:R-:W-:Y:S01]  /*64f0*/  F2FP.SATFINITE.E4M3.F32.PACK_AB_MERGE_C R101, R147, R146, RZ ;  /* 0x000000929365723e */ /* 0x002fe200048070ff */
[-CC-:B------:R-:W-:Y:S01]  /*6500*/  FFMA2 R46, R46.F32x2.HI_LO, R164.reuse.F32, R165.reuse.F32 ;  /* 0x000000a42e2e7249 */ /* 0x180fe200012000a5 */
[----:B------:R-:W-:Y:S01]  /*6510*/  FMNMX R48, R48, -127, !PT ;  /* 0xc2fe000030307809 */ /* 0x000fe20007800000 */
[-CC-:B------:R-:W-:Y:S01]  /*6520*/  FFMA2 R52, R52.F32x2.HI_LO, R164.reuse.F32, R165.reuse.F32 ;  /* 0x000000a434347249 */ /* 0x180fe200012000a5 */
[----:B------:R-:W-:Y:S01]  /*6530*/  FMNMX R49, R49, -127, !PT ;  /* 0xc2fe000031317809 */ /* 0x000fe20007800000 */
[-CC-:B------:R-:W-:Y:S01]  /*6540*/  FFMA2 R54, R54.F32x2.HI_LO, R164.reuse.F32, R165.reuse.F32 ;  /* 0x000000a436367249 */ /* 0x180fe200012000a5 */
[----:B------:R-:W-:Y:S01]  /*6550*/  FMNMX R66, R66, -127, !PT ;  /* 0xc2fe000042427809 */ /* 0x000fe20007800000 */
[----:B------:R-:W-:Y:S01]  /*6560*/  MUFU.EX2 R108, R108 ;  /* 0x0000006c006c7308 */ /* 0x000fe20000000800 */
[----:B------:R-:W-:Y:S01]  /*6570*/  FMNMX R67, R67, -127, !PT ;  /* 0xc2fe000043437809 */ /* 0x000fe20007800000 */
[----:B------:R-:W-:-:S02]  /*6580*/  FFMA2 R56, R56.F32x2.HI_LO, R164.F32, R165.F32 ;  /* 0x000000a438387249 */ /* 0x000fc400012000a5 */
[-CC-:B------:R-:W-:Y:S02]  /*6590*/  FFMA2 R58, R58.F32x2.HI_LO, R164.reuse.F32, R165.reuse.F32 ;  /* 0x000000a43a3a7249 */ /* 0x180fe400012000a5 */
[--C-:B------:R-:W-:Y:S02]  /*65a0*/  FFMA2 R62, R62.F32x2.HI_LO, R164.F32, R165.reuse.F32 ;  /* 0x000000a43e3e7249 */ /* 0x100fe400012000a5 */
[----:B------:R-:W1:Y:S01]  /*65b0*/  MUFU.EX2 R109, R109 ;  /* 0x0000006d006d7308 */ /* 0x000e620000000800 */
[----:B---3--:R-:W-:Y:S01]  /*65c0*/  F2FP.SATFINITE.E4M3.F32.PACK_AB_MERGE_C R102, R149, R148, RZ ;  /* 0x000000949566723e */ /* 0x008fe200048070ff */
[-CC-:B------:R-:W-:Y:S02]  /*65d0*/  FFMA2 R10, R10.F32x2.HI_LO, R164.reuse.F32, R165.reuse.F32 ;  /* 0x000000a40a0a7249 */ /* 0x180fe400012000a5 */
[-CC-:B------:R-:W-:Y:S01]  /*65e0*/  FFMA2 R12, R12.F32x2.HI_LO, R164.reuse.F32, R165.reuse.F32 ;  /* 0x000000a40c0c7249 */ /* 0x180fe200012000a5 */
[----:B------:R-:W-:Y:S01]  /*65f0*/  PRMT R101, R101, 0x5410, R102 ;  /* 0x0000541065657816 */ /* 0x000fe20000000066 */
[----:B------:R-:W-:-:S02]  /*6600*/  FFMA2 R14, R14.F32x2.HI_LO, R164.F32, R165.F32 ;  /* 0x000000a40e0e7249 */ /* 0x000fc400012000a5 */
[----:B------:R-:W-:Y:S01]  /*6610*/  MUFU.EX2 R110, R110 ;  /* 0x0000006e006e7308 */ /* 0x000fe20000000800 */
[-CC-:B------:R-:W-:Y:S02]  /*6620*/  FFMA2 R16, R16.F32x2.HI_LO, R164.reuse.F32, R165.reuse.F32 ;  /* 0x000000a410107249 */ /* 0x180fe400012000a5 */
[-CC-:B------:R-:W-:Y:S02]  /*6630*/  FFMA2 R18, R18.F32x2.HI_LO, R164.reuse.F32, R165.reuse.F32 ;  /* 0x000000a412127249 */ /* 0x180fe400012000a5 */
[-CC-:B------:R-:W-:Y:S02]  /*6640*/  FFMA2 R20, R20.F32x2.HI_LO, R164.reuse.F32, R165.reuse.F32 ;  /* 0x000000a414147249 */ /* 0x180fe400012000a5 */
[--C-:B------:R-:W-:Y:S01]  /*6650*/  FFMA2 R22, R22.F32x2.HI_LO, R164.F32, R165.reuse.F32 ;  /* 0x000000a416167249 */ /* 0x100fe200012000a5 */
[----:B------:R-:W2:Y:S01]  /*6660*/  MUFU.EX2 R111, R111 ;  /* 0x0000006f006f7308 */ /* 0x000ea20000000800 */
[----:B-1----:R-:W-:Y:S01]  /*6670*/  F2FP.SATFINITE.E4M3.F32.PACK_AB_MERGE_C R102, R109, R108, RZ ;  /* 0x0000006c6d66723e */ /* 0x002fe200048070ff */
[----:B------:R-:W-:-:S02]  /*6680*/  FFMA2 R24, R24.F32x2.HI_LO, R164.F32, R165.F32 ;  /* 0x000000a418187249 */ /* 0x000fc400012000a5 */
[-CC-:B------:R-:W-:Y:S02]  /*6690*/  FFMA2 R26, R26.F32x2.HI_LO, R164.reuse.F32, R165.reuse.F32 ;  /* 0x000000a41a1a7249 */ /* 0x180fe400012000a5 */
[-CC-:B------:R-:W-:Y:S02]  /*66a0*/  FFMA2 R28, R28.F32x2.HI_LO, R164.reuse.F32, R165.reuse.F32 ;  /* 0x000000a41c1c7249 */ /* 0x180fe400012000a5 */
[----:B------:R-:W-:Y:S01]  /*66b0*/  MUFU.EX2 R112, R112 ;  /* 0x0000007000707308 */ /* 0x000fe20000000800 */
[----:B------:R-:W-:-:S07]  /*66c0*/  FFMA2 R30, R30.F32x2.HI_LO, R164.F32, R165.F32 ;  /* 0x000000a41e1e7249 */ /* 0x000fce00012000a5 */
        /* <DEDUP_REMOVED lines=28> */
[----:B------:R-:W-:Y:S01]  /*6890*/  MUFU.EX2 R130, R130 ;  /* 0x0000008200827308 */ /* 0x000fe20000000800 */
[----:B--2---:R-:W-:-:S04]  /*68a0*/  F2FP.SATFINITE.E4M3.F32.PACK_AB_MERGE_C R107, R127, R126, RZ ;  /* 0x0000007e7f6b723e */ /* 0x004fc800048070ff */
[----:B------:R-:W-:-:S03]  /*68b0*/  PRMT R106, R106, 0x5410, R107 ;  /* 0x000054106a6a7816 */ /* 0x000fc6000000006b */
[----:B------:R-:W1:Y:S08]  /*68c0*/  MUFU.EX2 R131, R131 ;  /* 0x0000008300837308 */ /* 0x000e700000000800 */
[----:B------:R-:W2:Y:S08]  /*68d0*/  MUFU.EX2 R129, R129 ;  /* 0x0000008100817308 */ /* 0x000eb00000000800 */
[----:B------:R-:W-:Y:S01]  /*68e0*/  MUFU.EX2 R76, R76 ;  /* 0x0000004c004c7308 */ /* 0x000fe20000000800 */
[----:B-1----:R-:W-:-:S07]  /*68f0*/  F2FP.SATFINITE.E4M3.F32.PACK_AB_MERGE_C R150, R131, R130, RZ ;  /* 0x000000828396723e */ /* 0x002fce00048070ff */
[----:B------:R-:W-:Y:S01]  /*6900*/  MUFU.EX2 R77, R77 ;  /* 0x0000004d004d7308 */ /* 0x000fe20000000800 */
[----:B--2---:R-:W-:-:S04]  /*6910*/  F2FP.SATFINITE.E4M3.F32.PACK_AB_MERGE_C R107, R129, R128, RZ ;  /* 0x00000080816b723e */ /* 0x004fc800048070ff */
[----:B------:R-:W-:Y:S01]  /*6920*/  PRMT R107, R107, 0x5410, R150 ;  /* 0x000054106b6b7816 */ /* 0x000fe20000000096 */
[----:B------:R1:W-:Y:S06]  /*6930*/  BAR.ARV R3, 0x40 ;  /* 0x000100030000751d */ /* 0x0003ec0000002000 */
[----:B------:R-:W-:Y:S01]  /*6940*/  FADD2.RM R150, R80.F32x2.HI_LO, 12582912 ;  /* 0x4b4000005096744b */ /* 0x000fe20000204000 */
[----:B------:R-:W-:Y:S01]  /*6950*/  MUFU.EX2 R78, R78 ;  /* 0x0000004e004e7308 */ /* 0x000fe20000000800 */
[----:B------:R2:W-:Y:S01]  /*6960*/  STTM.x8 tmem[UR8], R100 ;  /* 0x00000064000079ed */ /* 0x0005e200081c0008 */
[----:B------:R-:W-:Y:S01]  /*6970*/  R2UR UR8, R152 ;  /* 0x00000000980872ca */ /* 0x000fe200000e0000 */
[----:B------:R-:W-:-:S04]  /*6980*/  FADD2 R156, R150.F32x2.HI_LO, -12582912 ;  /* 0xcb400000969c744b */ /* 0x000fc80000200000 */
[----:B------:R-:W-:Y:S01]  /*6990*/  FADD2 R156, R80.F32x2.HI_LO, -R156.F32x2.HI_LO ;  /* 0x8000009c509c724b */ /* 0x000fe20000000000 */
[----:B------:R-:W3:Y:S01]  /*69a0*/  MUFU.EX2 R79, R79 ;  /* 0x0000004f004f7308 */ /* 0x000ee20000000800 */
[----:B------:R-:W-:Y:S02]  /*69b0*/  FFMA2 R80, R68.F32x2.HI_LO, R164.F32, R165.F32 ;  /* 0x000000a444507249 */ /* 0x000fe400012000a5 */
[----:B------:R-:W-:-:S04]  /*69c0*/  FFMA2 R68, R156.F32x2.HI_LO, R162.F32, 0.22756439447402954102 ;  /* 0x3e6906a49c447449 */ /* 0x000fc800012000a2 */
[-C--:B------:R-:W-:Y:S01]  /*69d0*/  FFMA2 R68, R68.F32x2.HI_LO, R156.reuse.F32x2.HI_LO, 0.69514614343643188477 ;  /* 0x3f31f51944447449 */ /* 0x080fe2000020009c */
[----:B------:R-:W-:Y:S03]  /*69e0*/  MUFU.EX2 R80, R80 ;  /* 0x0000005000507308 */ /* 0x000fe60000000800 */
[----:B------:R-:W-:Y:S02]  /*69f0*/  FFMA2 R68, R68.F32x2.HI_LO, R156.F32x2.HI_LO, 1 ;  /* 0x3f80000044447449 */ /* 0x000fe4000020009c */
[----:B------:R-:W-:-:S03]  /*6a00*/  FADD2.RM R156, R98.F32x2.HI_LO, 12582912 ;  /* 0x4b400000629c744b */ /* 0x000fc60000204000 */
[----:B------:R-:W4:Y:S08]  /*6a10*/  MUFU.EX2 R81, R81 ;  /* 0x0000005100517308 */ /* 0x000f300000000800 */
[----:B------:R-:W-:Y:S01]  /*6a20*/  MUFU.EX2 R84, R84 ;  /* 0x0000005400547308 */ /* 0x000fe20000000800 */
[-CC-:B--2---:R-:W-:Y:S02]  /*6a30*/  FFMA2 R100, R70.F32x2.HI_LO, R164.reuse.F32, R165.reuse.F32 ;  /* 0x000000a446647249 */ /* 0x184fe400012000a5 */
[----:B------:R-:W-:-:S05]  /*6a40*/  FFMA2 R70, R82.F32x2.HI_LO, R164.F32, R165.F32 ;  /* 0x000000a452467249 */ /* 0x000fca00012000a5 */
[----:B------:R-:W-:Y:S01]  /*6a50*/  MUFU.EX2 R85, R85 ;  /* 0x0000005500557308 */ /* 0x000fe20000000800 */
[-CC-:B------:R-:W-:Y:S02]  /*6a60*/  FFMA2 R82, R72.F32x2.HI_LO, R164.reuse.F32, R165.reuse.F32 ;  /* 0x000000a448527249 */ /* 0x180fe400012000a5 */
[----:B------:R-:W-:Y:S01]  /*6a70*/  FFMA2 R102, R74.F32x2.HI_LO, R164.F32, R165.F32 ;  /* 0x000000a44a667249 */ /* 0x000fe200012000a5 */
[----:B------:R-:W-:Y:S01]  /*6a80*/  FMNMX R72, R70, -127, !PT ;  /* 0xc2fe000046487809 */ /* 0x000fe20007800000 */
[----:B------:R-:W-:Y:S01]  /*6a90*/  FADD2 R104, R156.F32x2.HI_LO, -12582912 ;  /* 0xcb4000009c68744b */ /* 0x000fe20000200000 */
[----:B------:R-:W-:Y:S02]  /*6aa0*/  FMNMX R73, R71, -127, !PT ;  /* 0xc2fe000047497809 */ /* 0x000fe40007800000 */
[----:B------:R-:W-:Y:S01]  /*6ab0*/  MUFU.EX2 R100, R100 ;  /* 0x0000006400647308 */ /* 0x000fe20000000800 */
[----:B------:R-:W-:Y:S02]  /*6ac0*/  FADD2 R98, R98.F32x2.HI_LO, -R104.F32x2.HI_LO ;  /* 0x800000686262724b */ /* 0x000fe40000000000 */
[----:B------:R-:W-:-:S02]  /*6ad0*/  FADD2.RM R106, R72.F32x2.HI_LO, 12582912 ;  /* 0x4b400000486a744b */ /* 0x000fc40000204000 */
[----:B------:R-:W-:Y:S02]  /*6ae0*/  FFMA2 R104, R92.F32x2.HI_LO, R164.F32, R165.F32 ;  /* 0x000000a45c687249 */ /* 0x000fe400012000a5 */
[----:B------:R-:W-:Y:S01]  /*6af0*/  FADD2 R70, R106.F32x2.HI_LO, -12582912 ;  /* 0xcb4000006a46744b */ /* 0x000fe20000200000 */
[----:B------:R-:W2:Y:S01]  /*6b00*/  MUFU.EX2 R101, R101 ;  /* 0x0000006500657308 */ /* 0x000ea20000000800 */
[----:B------:R-:W-:Y:S02]  /*6b10*/  FFMA2 R158, R98.F32x2.HI_LO, R162.F32, 0.22756439447402954102 ;  /* 0x3e6906a4629e7449 */ /* 0x000fe400012000a2 */
[----:B------:R-:W-:Y:S02]  /*6b20*/  FADD2 R70, R72.F32x2.HI_LO, -R70.F32x2.HI_LO ;  /* 0x800000464846724b */ /* 0x000fe40000000000 */
[----:B------:R-:W-:Y:S02]  /*6b30*/  FFMA2 R158, R158.F32x2.HI_LO, R98.F32x2.HI_LO, 0.69514614343643188477 ;  /* 0x3f31f5199e9e7449 */ /* 0x000fe40000200062 */
[----:B------:R-:W-:Y:S01]  /*6b40*/  FFMA2 R72, R70.F32x2.HI_LO, R162.F32, 0.22756439447402954102 ;  /* 0x3e6906a446487449 */ /* 0x000fe200012000a2 */
[----:B------:R-:W-:Y:S01]  /*6b50*/  MUFU.EX2 R82, R82 ;  /* 0x0000005200527308 */ /* 0x000fe20000000800 */
[----:B------:R-:W-:-:S02]  /*6b60*/  FFMA2 R158, R158.F32x2.HI_LO, R98.F32x2.HI_LO, 1 ;  /* 0x3f8000009e9e7449 */ /* 0x000fc40000200062 */
[----:B------:R-:W-:Y:S02]  /*6b70*/  FFMA2 R72, R72.F32x2.HI_LO, R70.F32x2.HI_LO, 0.69514614343643188477 ;  /* 0x3f31f51948487449 */ /* 0x000fe40000200046 */
[----:B------:R-:W-:Y:S01]  /*6b80*/  IMAD R92, R156, 0x800000, R158 ;  /* 0x008000009c5c7824 */ /* 0x000fe200078e029e */
[----:B------:R-:W-:Y:S01]  /*6b90*/  FSEL R158, R161, R160, P1 ;  /* 0x000000a0a19e7208 */ /* 0x000fe20000800000 */
[----:B------:R-:W-:Y:S01]  /*6ba0*/  FFMA2 R70, R72.F32x2.HI_LO, R70.F32x2.HI_LO, 1 ;  /* 0x3f80000048467449 */ /* 0x000fe20000200046 */
[----:B------:R-:W-:Y:S01]  /*6bb0*/  MUFU.EX2 R83, R83 ;  /* 0x0000005300537308 */ /* 0x000fe20000000800 */
[----:B------:R-:W-:Y:S02]  /*6bc0*/  FADD2.RM R72, R96.F32x2.HI_LO, 12582912 ;  /* 0x4b4000006048744b */ /* 0x000fe40000204000 */
[----:B------:R-:W-:Y:S02]  /*6bd0*/  IMAD R93, R157, 0x800000, R159 ;  /* 0x008000009d5d7824 */ /* 0x000fe400078e029f */
[----:B------:R-:W-:-:S02]  /*6be0*/  IMAD R106, R106, 0x800000, R70 ;  /* 0x008000006a6a7824 */ /* 0x000fc400078e0246 */
[----:B------:R-:W-:Y:S02]  /*6bf0*/  FADD2 R74, R72.F32x2.HI_LO, -12582912 ;  /* 0xcb400000484a744b */ /* 0x000fe40000200000 */
[----:B------:R-:W-:Y:S01]  /*6c00*/  IMAD R107, R107, 0x800000, R71 ;  /* 0x008000006b6b7824 */ /* 0x000fe200078e0247 */
[----:B---3--:R-:W-:Y:S01]  /*6c10*/  F2FP.SATFINITE.E4M3.F32.PACK_AB_MERGE_C R71, R79, R78, RZ ;  /* 0x0000004e4f47723e */ /* 0x008fe200048070ff */
[----:B------:R-:W-:Y:S01]  /*6c20*/  MUFU.EX2 R102, R102 ;  /* 0x0000006600667308 */ /* 0x000fe20000000800 */
[----:B------:R-:W-:-:S04]  /*6c30*/  FADD2 R74, R96.F32x2.HI_LO, -R74.F32x2.HI_LO ;  /* 0x8000004a604a724b */ /* 0x000fc80000000000 */
[----:B------:R-:W-:-:S03]  /*6c40*/  FFMA2 R96, R74.F32x2.HI_LO, R162.F32, 0.22756439447402954102 ;  /* 0x3e6906a44a607449 */ /* 0x000fc600012000a2 */
[----:B------:R-:W3:Y:S01]  /*6c50*/  MUFU.EX2 R103, R103 ;  /* 0x0000006700677308 */ /* 0x000ee20000000800 */
[----:B------:R-:W-:-:S04]  /*6c60*/  FFMA2 R96, R96.F32x2.HI_LO, R74.F32x2.HI_LO, 0.69514614343643188477 ;  /* 0x3f31f51960607449 */ /* 0x000fc8000020004a */
[----:B------:R-:W-:Y:S02]  /*6c70*/  FFMA2 R74, R96.F32x2.HI_LO, R74.F32x2.HI_LO, 1 ;  /* 0x3f800000604a7449 */ /* 0x000fe4000020004a */
[----:B------:R-:W-:Y:S01]  /*6c80*/  IMAD R96, R150, 0x800000, R68 ;  /* 0x0080000096607824 */ /* 0x000fe200078e0244 */
[----:B----4-:R-:W-:Y:S01]  /*6c90*/  F2FP.SATFINITE.E4M3.F32.PACK_AB_MERGE_C R68, R81, R80, RZ ;  /* 0x000000505144723e */ /* 0x010fe200048070ff */
[----:B------:R-:W-:Y:S01]  /*6ca0*/  MUFU.EX2 R86, R86 ;  /* 0x0000005600567308 */ /* 0x000fe20000000800 */
[----:B------:R-:W-:Y:S01]  /*6cb0*/  IMAD R97, R151, 0x800000, R69 ;  /* 0x0080000097617824 */ /* 0x000fe200078e0245 */
[----:B--2---:R-:W-:Y:S01]  /*6cc0*/  F2FP.SATFINITE.E4M3.F32.PACK_AB_MERGE_C R69, R101, R100, RZ ;  /* 0x000000646545723e */ /* 0x004fe200048070ff */
[----:B------:R-:W-:Y:S01]  /*6cd0*/  IMAD R98, R72, 0x800000, R74 ;  /* 0x0080000048627824 */ /* 0x000fe200078e024a */
[----:B------:R-:W-:Y:S01]  /*6ce0*/  F2FP.SATFINITE.E4M3.F32.PACK_AB_MERGE_C R72, R85, R84, RZ ;  /* 0x000000545548723e */ /* 0x000fe200048070ff */
[----:B------:R-:W-:Y:S01]  /*6cf0*/  IMAD R99, R73, 0x800000, R75 ;  /* 0x0080000049637824 */ /* 0x000fe200078e024b */
[----:B------:R-:W-:-:S02]  /*6d00*/  PRMT R68, R68, 0x5410, R69 ;  /* 0x0000541044447816 */ /* 0x000fc40000000045 */
[----:B------:R-:W2:Y:S01]  /*6d10*/  MUFU.EX2 R87, R87 ;  /* 0x0000005700577308 */ /* 0x000ea20000000800 */
[----:B---3--:R-:W-:Y:S02]  /*6d20*/  F2FP.SATFINITE.E4M3.F32.PACK_AB_MERGE_C R70, R103, R102, RZ ;  /* 0x000000666746723e */ /* 0x008fe400048070ff */
[----:B------:R-:W-:Y:S02]  /*6d30*/  F2FP.SATFINITE.E4M3.F32.PACK_AB_MERGE_C R69, R83, R82, RZ ;  /* 0x000000525345723e */ /* 0x000fe400048070ff */
[----:B------:R-:W-:Y:S02]  /*6d40*/  F2FP.SATFINITE.E4M3.F32.PACK_AB_MERGE_C R150, R107, R106, RZ ;  /* 0x0000006a6b96723e */ /* 0x000fe400048070ff */
[----:B------:R-:W-:Y:S01]  /*6d50*/  PRMT R69, R69, 0x5410, R70 ;  /* 0x0000541045457816 */ /* 0x000fe20000000046 */
[----:B------:R-:W-:Y:S01]  /*6d60*/  MUFU.EX2 R88, R88 ;  /* 0x0000005800587308 */ /* 0x000fe20000000800 */
[----:B------:R-:W-:Y:S02]  /*6d70*/  F2FP.SATFINITE.E4M3.F32.PACK_AB_MERGE_C R70, R77, R76, RZ ;  /* 0x0000004c4d46723e */ /* 0x000fe400048070ff */
[----:B------:R-:W-:-:S02]  /*6d80*/  F2FP.SATFINITE.E4M3.F32.PACK_AB_MERGE_C R75, R99, R98, RZ ;  /* 0x00000062634b723e */ /* 0x000fc400048070ff */
[----:B------:R-:W-:-:S03]  /*6d90*/  PRMT R70, R70, 0x5410, R71 ;  /* 0x0000541046467816 */ /* 0x000fc60000000047 */
[----:B------:R-:W3:Y:S01]  /*6da0*/  MUFU.EX2 R89, R89 ;  /* 0x0000005900597308 */ /* 0x000ee20000000800 */
[----:B--2---:R-:W-:-:S04]  /*6db0*/  F2FP.SATFINITE.E4M3.F32.PACK_AB_MERGE_C R71, R87, R86, RZ ;  /* 0x000000565747723e */ /* 0x004fc800048070ff */
[----:B------:R-:W-:-:S03]  /*6dc0*/  PRMT R72, R72, 0x5410, R71 ;  /* 0x0000541048487816 */ /* 0x000fc60000000047 */
[----:B------:R-:W-:Y:S08]  /*6dd0*/  MUFU.EX2 R90, R90 ;  /* 0x0000005a005a7308 */ /* 0x000ff00000000800 */
[----:B------:R-:W2:Y:S01]  /*6de0*/  MUFU.EX2 R91, R91 ;  /* 0x0000005b005b7308 */ /* 0x000ea20000000800 */
[----:B---3--:R-:W-:-:S07]  /*6df0*/  F2FP.SATFINITE.E4M3.F32.PACK_AB_MERGE_C R73, R89, R88, RZ ;  /* 0x000000585949723e */ /* 0x008fce00048070ff */
[----:B------:R-:W-:Y:S08]  /*6e00*/  MUFU.EX2 R104, R104 ;  /* 0x0000006800687308 */ /* 0x000ff00000000800 */
[----:B------:R-:W3:Y:S01]  /*6e10*/  MUFU.EX2 R105, R105 ;  /* 0x0000006900697308 */ /* 0x000ee20000000800 */
[----:B--2---:R-:W-:-:S04]  /*6e20*/  F2FP.SATFINITE.E4M3.F32.PACK_AB_MERGE_C R74, R91, R90, RZ ;  /* 0x0000005a5b4a723e */ /* 0x004fc800048070ff */
[----:B------:R-:W-:-:S03]  /*6e30*/  PRMT R73, R73, 0x5410, R74 ;  /* 0x0000541049497816 */ /* 0x000fc6000000004a */
[----:B------:R-:W-:Y:S08]  /*6e40*/  MUFU.EX2 R94, R94 ;  /* 0x0000005e005e7308 */ /* 0x000ff00000000800 */
[----:B------:R-:W2:Y:S01]  /*6e50*/  MUFU.EX2 R95, R95 ;  /* 0x0000005f005f7308 */ /* 0x000ea20000000800 */
[----:B---3--:R-:W-:-:S07]  /*6e60*/  F2FP.SATFINITE.E4M3.F32.PACK_AB_MERGE_C R74, R105, R104, RZ ;  /* 0x00000068694a723e */ /* 0x008fce00048070ff */
[----:B------:R-:W-:Y:S08]  /*6e70*/  MUFU.EX2 R44, R44 ;  /* 0x0000002c002c7308 */ /* 0x000ff00000000800 */
[----:B------:R-:W-:Y:S01]  /*6e80*/  MUFU.EX2 R45, R45 ;  /* 0x0000002d002d7308 */ /* 0x000fe20000000800 */
[----:B--2---:R-:W-:-:S04]  /*6e90*/  F2FP.SATFINITE.E4M3.F32.PACK_AB_MERGE_C R71, R95, R94, RZ ;  /* 0x0000005e5f47723e */ /* 0x004fc800048070ff */
[----:B------:R-:W-:Y:S02]  /*6ea0*/  PRMT R74, R74, 0x5410, R71 ;  /* 0x000054104a4a7816 */ /* 0x000fe40000000047 */
[----:B------:R-:W-:Y:S01]  /*6eb0*/  F2FP.SATFINITE.E4M3.F32.PACK_AB_MERGE_C R71, R97, R96, RZ ;  /* 0x000000606147723e */ /* 0x000fe200048070ff */
[----:B------:R-:W-:Y:S03]  /*6ec0*/  MUFU.EX2 R46, R46 ;  /* 0x0000002e002e7308 */ /* 0x000fe60000000800 */
[----:B------:R-:W-:Y:S02]  /*6ed0*/  PRMT R71, R71, 0x5410, R150 ;  /* 0x0000541047477816 */ /* 0x000fe40000000096 */
[----:B------:R-:W-:-:S03]  /*6ee0*/  F2FP.SATFINITE.E4M3.F32.PACK_AB_MERGE_C R150, R93, R92, RZ ;  /* 0x0000005c5d96723e */ /* 0x000fc600048070ff */
[----:B------:R-:W-:Y:S01]  /*6ef0*/  MUFU.EX2 R47, R47 ;  /* 0x0000002f002f7308 */ /* 0x000fe20000000800 */
[----:B------:R-:W-:Y:S01]  /*6f00*/  PRMT R75, R75, 0x5410, R150 ;  /* 0x000054104b4b7816 */ /* 0x000fe20000000096 */
[----:B------:R-:W-:-:S03]  /*6f10*/  FADD2.RM R150, R48.F32x2.HI_LO, 12582912 ;  /* 0x4b4000003096744b */ /* 0x000fc60000204000 */
[----:B------:R2:W-:Y:S01]  /*6f20*/  STTM.x8 tmem[UR8], R68 ;  /* 0x00000044000079ed */ /* 0x0005e200081c0008 */
[----:B------:R-:W-:Y:S01]  /*6f30*/  FADD2 R156, R150.F32x2.HI_LO, -12582912 ;  /* 0xcb400000969c744b */ /* 0x000fe20000200000 */
[----:B------:R-:W-:Y:S01]  /*6f40*/  R2UR UR8, R153 ;  /* 0x00000000990872ca */ /* 0x000fe200000e0000 */
[----:B------:R-:W-:Y:S02]  /*6f50*/  MUFU.EX2 R52, R52 ;  /* 0x0000003400347308 */ /* 0x000fe40000000800 */
[----:B------:R-:W-:Y:S02]  /*6f60*/  FADD2 R156, R48.F32x2.HI_LO, -R156.F32x2.HI_LO ;  /* 0x8000009c309c724b */ /* 0x000fe40000000000 */
[----:B------:R-:W-:Y:S02]  /*6f70*/  FFMA2 R48, R36.F32x2.HI_LO, R164.F32, R165.F32 ;  /* 0x000000a424307249 */ /* 0x000fe400012000a5 */
[----:B------:R-:W-:Y:S02]  /*6f80*/  FFMA2 R36, R156.F32x2.HI_LO, R162.F32, 0.22756439447402954102 ;  /* 0x3e6906a49c247449 */ /* 0x000fe400012000a2 */
[----:B------:R-:W-:Y:S02]  /*6f90*/  MUFU.EX2 R53, R53 ;  /* 0x0000003500357308 */ /* 0x000fe40000000800 */
[----:B------:R-:W-:-:S04]  /*6fa0*/  FFMA2 R36, R36.F32x2.HI_LO, R156.F32x2.HI_LO, 0.69514614343643188477 ;  /* 0x3f31f51924247449 */ /* 0x000fc8000020009c */
[----:B------:R-:W-:Y:S02]  /*6fb0*/  FFMA2 R36, R36.F32x2.HI_LO, R156.F32x2.HI_LO, 1 ;  /* 0x3f80000024247449 */ /* 0x000fe4000020009c */
[----:B------:R-:W-:Y:S01]  /*6fc0*/  MUFU.EX2 R48, R48 ;  /* 0x0000003000307308 */ /* 0x000fe20000000800 */
[----:B------:R-:W-:Y:S02]  /*6fd0*/  FFMA2 R156, R6.F32x2.HI_LO, R164.F32, R165.F32 ;  /* 0x000000a4069c7249 */ /* 0x000fe400012000a5 */
[----:B------:R-:W-:Y:S02]  /*6fe0*/  IMAD R150, R150, 0x800000, R36 ;  /* 0x0080000096967824 */ /* 0x000fe400078e0224 */
[----:B------:R-:W-:-:S03]  /*6ff0*/  IMAD R151, R151, 0x800000, R37 ;  /* 0x0080000097977824 */ /* 0x000fc600078e0225 */
[----:B------:R-:W3:Y:S08]  /*7000*/  MUFU.EX2 R49, R49 ;  /* 0x0000003100317308 */ /* 0x000ef00000000800 */
[----:B------:R-:W-:Y:S01]  /*7010*/  MUFU.EX2 R54, R54 ;  /* 0x0000003600367308 */ /* 0x000fe20000000800 */
[-CC-:B--2---:R-:W-:Y:S02]  /*7020*/  FFMA2 R70, R50.F32x2.HI_LO, R164.reuse.F32, R165.reuse.F32 ;  /* 0x000000a432467249 */ /* 0x184fe400012000a5 */
[----:B------:R-:W-:-:S02]  /*7030*/  FFMA2 R68, R38.F32x2.HI_LO, R164.F32, R165.F32 ;  /* 0x000000a426447249 */ /* 0x000fc400012000a5 */
[-CC-:B------:R-:W-:Y:S01]  /*7040*/  FFMA2 R50, R40.F32x2.HI_LO, R164.reuse.F32, R165.reuse.F32 ;  /* 0x000000a428327249 */ /* 0x180fe200012000a5 */
[----:B------:R-:W-:Y:S01]  /*7050*/  FMNMX R70, R70, -127, !PT ;  /* 0xc2fe000046467809 */ /* 0x000fe20007800000 */
[----:B------:R-:W-:Y:S01]  /*7060*/  FFMA2 R72, R64.F32x2.HI_LO, R164.F32, R165.F32 ;  /* 0x000000a440487249 */ /* 0x000fe200012000a5 */
[----:B------:R-:W-:Y:S01]  /*7070*/  FMNMX R71, R71, -127, !PT ;  /* 0xc2fe000047477809 */ /* 0x000fe20007800000 */
[----:B------:R-:W-:Y:S01]  /*7080*/  MUFU.EX2 R68, R68 ;  /* 0x0000004400447308 */ /* 0x000fe20000000800 */
[----:B---3--:R-:W-:Y:S02]  /*7090*/  F2FP.SATFINITE.E4M3.F32.PACK_AB_MERGE_C R36, R49, R48, RZ ;  /* 0x000000303124723e */ /* 0x008fe400048070ff */
[----:B------:R-:W-:Y:S01]  /*70a0*/  FMNMX R72, R72, -127, !PT ;  /* 0xc2fe000048487809 */ /* 0x000fe20007800000 */
[----:B------:R-:W-:Y:S01]  /*70b0*/  FADD2.RM R38, R70.F32x2.HI_LO, 12582912 ;  /* 0x4b4000004626744b */ /* 0x000fe20000204000 */
[----:B------:R-:W-:-:S03]  /*70c0*/  FMNMX R73, R73, -127, !PT ;  /* 0xc2fe000049497809 */ /* 0x000fc60007800000 */
[----:B------:R-:W-:Y:S01]  /*70d0*/  FADD2 R40, R38.F32x2.HI_LO, -12582912 ;  /* 0xcb4000002628744b */ /* 0x000fe20000200000 */
[----:B------:R-:W2:Y:S03]  /*70e0*/  MUFU.EX2 R69, R69 ;  /* 0x0000004500457308 */ /* 0x000ea60000000800 */
[----:B------:R-:W-:Y:S02]  /*70f0*/  FADD2 R40, R70.F32x2.HI_LO, -R40.F32x2.HI_LO ;  /* 0x800000284628724b */ /* 0x000fe40000000000 */
[----:B------:R-:W-:Y:S02]  /*7100*/  FFMA2 R70, R42.F32x2.HI_LO, R164.F32, R165.F32 ;  /* 0x000000a42a467249 */ /* 0x000fe400012000a5 */
[----:B------:R-:W-:Y:S01]  /*7110*/  FFMA2 R42, R40.F32x2.HI_LO, R162.F32, 0.22756439447402954102 ;  /* 0x3e6906a4282a7449 */ /* 0x000fe200012000a2 */
[----:B------:R-:W-:Y:S03]  /*7120*/  MUFU.EX2 R50, R50 ;  /* 0x0000003200327308 */ /* 0x000fe60000000800 */
[----:B------:R-:W-:-:S04]  /*7130*/  FFMA2 R42, R42.F32x2.HI_LO, R40.F32x2.HI_LO, 0.69514614343643188477 ;  /* 0x3f31f5192a2a7449 */ /* 0x000fc80000200028 */
[----:B------:R-:W-:Y:S01]  /*7140*/  FFMA2 R40, R42.F32x2.HI_LO, R40.F32x2.HI_LO, 1 ;  /* 0x3f8000002a287449 */ /* 0x000fe20000200028 */
[----:B------:R-:W3:Y:S01]  /*7150*/  MUFU.EX2 R51, R51 ;  /* 0x0000003300337308 */ /* 0x000ee20000000800 */
[----:B------:R-:W-:Y:S01]  /*7160*/  FADD2.RM R42, R72.F32x2.HI_LO, 12582912 ;  /* 0x4b400000482a744b */ /* 0x000fe20000204000 */
[----:B--2---:R-:W-:-:S03]  /*7170*/  F2FP.SATFINITE.E4M3.F32.PACK_AB_MERGE_C R37, R69, R68, RZ ;  /* 0x000000444525723e */ /* 0x004fc600048070ff */
[----:B------:R-:W-:Y:S01]  /*7180*/  FADD2 R64, R42.F32x2.HI_LO, -12582912 ;  /* 0xcb4000002a40744b */ /* 0x000fe20000200000 */
[----:B------:R-:W-:Y:S02]  /*7190*/  PRMT R36, R36, 0x5410, R37 ;  /* 0x0000541024247816 */ /* 0x000fe40000000025 */
[----:B------:R-:W-:Y:S01]  /*71a0*/  MUFU.EX2 R70, R70 ;  /* 0x0000004600467308 */ /* 0x000fe20000000800 */
[----:B------:R-:W-:-:S04]  /*71b0*/  FADD2 R64, R72.F32x2.HI_LO, -R64.F32x2.HI_LO ;  /* 0x800000404840724b */ /* 0x000fc80000000000 */
[----:B------:R-:W-:-:S03]  /*71c0*/  FFMA2 R72, R64.F32x2.HI_LO, R162.F32, 0.22756439447402954102 ;  /* 0x3e6906a440487449 */ /* 0x000fc600012000a2 */
[----:B------:R-:W2:Y:S01]  /*71d0*/  MUFU.EX2 R71, R71 ;  /* 0x0000004700477308 */ /* 0x000ea20000000800 */
[----:B------:R-:W-:Y:S01]  /*71e0*/  FFMA2 R72, R72.F32x2.HI_LO, R64.F32x2.HI_LO, 0.69514614343643188477 ;  /* 0x3f31f51948487449 */ /* 0x000fe20000200040 */
[----:B---3--:R-:W-:-:S03]  /*71f0*/  F2FP.SATFINITE.E4M3.F32.PACK_AB_MERGE_C R37, R51, R50, RZ ;  /* 0x000000323325723e */ /* 0x008fc600048070ff */
[----:B------:R-:W-:Y:S02]  /*7200*/  FFMA2 R64, R72.F32x2.HI_LO, R64.F32x2.HI_LO, 1 ;  /* 0x3f80000048407449 */ /* 0x000fe40000200040 */
[----:B------:R-:W-:Y:S01]  /*7210*/  FADD2.RM R72, R66.F32x2.HI_LO, 12582912 ;  /* 0x4b4000004248744b */ /* 0x000fe20000204000 */
[----:B------:R-:W3:Y:S01]  /*7220*/  MUFU.EX2 R55, R55 ;  /* 0x0000003700377308 */ /* 0x000ee20000000800 */
[----:B------:R-:W-:Y:S02]  /*7230*/  IMAD R64, R42, 0x800000, R64 ;  /* 0x008000002a407824 */ /* 0x000fe400078e0240 */
[----:B------:R-:W-:Y:S02]  /*7240*/  FADD2 R74, R72.F32x2.HI_LO, -12582912 ;  /* 0xcb400000484a744b */ /* 0x000fe40000200000 */
[----:B------:R-:W-:Y:S02]  /*7250*/  IMAD R65, R43, 0x800000, R65 ;  /* 0x008000002b417824 */ /* 0x000fe400078e0241 */
[----:B------:R-:W-:Y:S01]  /*7260*/  FADD2 R66, R66.F32x2.HI_LO, -R74.F32x2.HI_LO ;  /* 0x8000004a4242724b */ /* 0x000fe20000000000 */
[----:B------:R-:W-:Y:S02]  /*7270*/  MUFU.EX2 R56, R56 ;  /* 0x0000003800387308 */ /* 0x000fe40000000800 */
[----:B------:R-:W-:Y:S01]  /*7280*/  F2FP.SATFINITE.E4M3.F32.PACK_AB_MERGE_C R43, R65, R64, RZ ;  /* 0x00000040412b723e */ /* 0x000fe200048070ff */
[----:B------:R-:W-:-:S02]  /*7290*/  FFMA2 R74, R66.F32x2.HI_LO, R162.F32, 0.22756439447402954102 ;  /* 0x3e6906a4424a7449 */ /* 0x000fc400012000a2 */
[--C-:B------:R-:W-:Y:S02]  /*72a0*/  FFMA2 R162, R8.F32x2.HI_LO, R164.F32, R165.reuse.F32 ;  /* 0x000000a408a27249 */ /* 0x100fe400012000a5 */
[-C--:B------:R-:W-:Y:S01]  /*72b0*/  FFMA2 R74, R74.F32x2.HI_LO, R66.reuse.F32x2.HI_LO, 0.69514614343643188477 ;  /* 0x3f31f5194a4a7449 */ /* 0x080fe20000200042 */
[----:B------:R-:W4:Y:S03]  /*72c0*/  MUFU.EX2 R57, R57 ;  /* 0x0000003900397308 */ /* 0x000f260000000800 */
[----:B------:R-:W-:Y:S02]  /*72d0*/  FFMA2 R74, R74.F32x2.HI_LO, R66.F32x2.HI_LO, 1 ;  /* 0x3f8000004a4a7449 */ /* 0x000fe40000200042 */
[----:B------:R-:W-:Y:S02]  /*72e0*/  FFMA2 R66, R60.F32x2.HI_LO, R164.F32, R165.F32 ;  /* 0x000000a43c427249 */ /* 0x000fe400012000a5 */
[----:B------:R-:W-:Y:S01]  /*72f0*/  IMAD R60, R38, 0x800000, R40 ;  /* 0x00800000263c7824 */ /* 0x000fe200078e0228 */
[----:B--2---:R-:W-:Y:S01]  /*7300*/  F2FP.SATFINITE.E4M3.F32.PACK_AB_MERGE_C R38, R71, R70, RZ ;  /* 0x000000464726723e */ /* 0x004fe200048070ff */
[----:B------:R-:W-:Y:S01]  /*7310*/  MUFU.EX2 R58, R58 ;  /* 0x0000003a003a7308 */ /* 0x000fe20000000800 */
[----:B------:R-:W-:Y:S01]  /*7320*/  IMAD R61, R39, 0x800000, R41 ;  /* 0x00800000273d7824 */ /* 0x000fe200078e0229 */
[----:B------:R-:W-:Y:S01]  /*7330*/  F2FP.SATFINITE.E4M3.F32.PACK_AB_MERGE_C R39, R47, R46, RZ ;  /* 0x0000002e2f27723e */ /* 0x000fe200048070ff */
[----:B------:R-:W-:Y:S01]  /*7340*/  IMAD R72, R72, 0x800000, R74 ;  /* 0x0080000048487824 */ /* 0x000fe200078e024a */
[----:B------:R-:W-:Y:S01]  /*7350*/  PRMT R37, R37, 0x5410, R38 ;  /* 0x0000541025257816 */ /* 0x000fe20000000026 */
[----:B------:R-:W-:Y:S01]  /*7360*/  IMAD R73, R73, 0x800000, R75 ;  /* 0x0080000049497824 */ /* 0x000fe200078e024b */
[----:B------:R-:W-:-:S02]  /*7370*/  F2FP.SATFINITE.E4M3.F32.PACK_AB_MERGE_C R38, R45, R44, RZ ;  /* 0x0000002c2d26723e */ /* 0x000fc400048070ff */
[----:B------:R-:W2:Y:S01]  /*7380*/  MUFU.EX2 R59, R59 ;  /* 0x0000003b003b7308 */ /* 0x000ea20000000800 */
[----:B------:R-:W-:Y:S02]  /*7390*/  F2FP.SATFINITE.E4M3.F32.PACK_AB_MERGE_C R40, R53, R52, RZ ;  /* 0x000000343528723e */ /* 0x000fe400048070ff */
[----:B------:R-:W-:Y:S02]  /*73a0*/  PRMT R38, R38, 0x5410, R39 ;  /* 0x0000541026267816 */ /* 0x000fe40000000027 */
[----:B---3--:R-:W-:Y:S02]  /*73b0*/  F2FP.SATFINITE.E4M3.F32.PACK_AB_MERGE_C R39, R55, R54, RZ ;  /* 0x000000363727723e */ /* 0x008fe400048070ff */
[----:B----4-:R-:W-:Y:S01]  /*73c0*/  F2FP.SATFINITE.E4M3.F32.PACK_AB_MERGE_C R41, R57, R56, RZ ;  /* 0x000000383929723e */ /* 0x010fe200048070ff */
[----:B------:R-:W-:Y:S01]  /*73d0*/  MUFU.EX2 R66, R66 ;  /* 0x0000004200427308 */ /* 0x000fe20000000800 */
[----:B------:R-:W-:Y:S02]  /*73e0*/  PRMT R40, R40, 0x5410, R39 ;  /* 0x0000541028287816 */ /* 0x000fe40000000027 */
[----:B------:R-:W-:-:S05]  /*73f0*/  F2FP.SATFINITE.E4M3.F32.PACK_AB_MERGE_C R74, R61, R60, RZ ;  /* 0x0000003c3d4a723e */ /* 0x000fca00048070ff */
        /* <DEDUP_REMOVED lines=16> */
[----:B------:R-:W-:Y:S01]  /*7500*/  FFMA2 R74, R4.F32x2.HI_LO, R164.F32, R165.F32 ;  /* 0x000000a4044a7249 */ /* 0x000fe200012000a5 */
[----:B---3--:R-:W-:Y:S02]  /*7510*/  F2FP.SATFINITE.E4M3.F32.PACK_AB_MERGE_C R5, R157, R156, RZ ;  /* 0x0000009c9d05723e */ /* 0x008fe400048070ff */
[----:B------:R2:W-:Y:S01]  /*7520*/  STTM.x8 tmem[UR8], R36 ;  /* 0x00000024000079ed */ /* 0x0005e200081c0008 */
[----:B------:R-:W-:Y:S01]  /*7530*/  R2UR UR8, R154 ;  /* 0x000000009a0872ca */ /* 0x000fe200000e0000 */
[----:B------:R-:W3:Y:S01]  /*7540*/  FENCE.VIEW.ASYNC.T ;  /* 0x00000000000073c6 */ /* 0x000ee20000000200 */
[----:B------:R-:W-:Y:S08]  /*7550*/  MUFU.EX2 R74, R74 ;  /* 0x0000004a004a7308 */ /* 0x000ff00000000800 */
[----:B------:R-:W4:Y:S08]  /*7560*/  MUFU.EX2 R75, R75 ;  /* 0x0000004b004b7308 */ /* 0x000f300000000800 */
[----:B------:R-:W-:Y:S08]  /*7570*/  MUFU.EX2 R12, R12 ;  /* 0x0000000c000c7308 */ /* 0x000ff00000000800 */
[----:B------:R-:W-:Y:S01]  /*7580*/  MUFU.EX2 R13, R13 ;  /* 0x0000000d000d7308 */ /* 0x000fe20000000800 */
[----:B----4-:R-:W-:-:S04]  /*7590*/  F2FP.SATFINITE.E4M3.F32.PACK_AB_MERGE_C R4, R75, R74, RZ ;  /* 0x0000004a4b04723e */ /* 0x010fc800048070ff */
[----:B------:R-:W-:Y:S02]  /*75a0*/  PRMT R4, R4, 0x5410, R5 ;  /* 0x0000541004047816 */ /* 0x000fe40000000005 */
[----:B------:R-:W-:Y:S01]  /*75b0*/  F2FP.SATFINITE.E4M3.F32.PACK_AB_MERGE_C R5, R163, R162, RZ ;  /* 0x000000a2a305723e */ /* 0x000fe200048070ff */
[----:B------:R-:W-:Y:S01]  /*75c0*/  MUFU.EX2 R14, R14 ;  /* 0x0000000e000e7308 */ /* 0x000fe20000000800 */
[-CC-:B--2---:R-:W-:Y:S02]  /*75d0*/  FFMA2 R38, R32.F32x2.HI_LO, R164.reuse.F32, R165.reuse.F32 ;  /* 0x000000a420267249 */ /* 0x184fe400012000a5 */
[----:B------:R-:W-:-:S05]  /*75e0*/  FFMA2 R32, R34.F32x2.HI_LO, R164.F32, R165.F32 ;  /* 0x000000a422207249 */ /* 0x000fca00012000a5 */
[----:B------:R-:W-:Y:S08]  /*75f0*/  MUFU.EX2 R36, R10 ;  /* 0x0000000a00247308 */ /* 0x000ff00000000800 */
[----:B------:R-:W2:Y:S08]  /*7600*/  MUFU.EX2 R37, R11 ;  /* 0x0000000b00257308 */ /* 0x000eb00000000800 */
[----:B------:R-:W4:Y:S08]  /*7610*/  MUFU.EX2 R15, R15 ;  /* 0x0000000f000f7308 */ /* 0x000f300000000800 */
[----:B------:R-:W-:Y:S01]  /*7620*/  MUFU.EX2 R16, R16 ;  /* 0x0000001000107308 */ /* 0x000fe20000000800 */
[----:B--2---:R-:W-:-:S04]  /*7630*/  F2FP.SATFINITE.E4M3.F32.PACK_AB_MERGE_C R6, R37, R36, RZ ;  /* 0x000000242506723e */ /* 0x004fc800048070ff */
[----:B------:R-:W-:Y:S02]  /*7640*/  PRMT R5, R5, 0x5410, R6 ;  /* 0x0000541005057816 */ /* 0x000fe40000000006 */
[----:B------:R-:W-:Y:S01]  /*7650*/  F2FP.SATFINITE.E4M3.F32.PACK_AB_MERGE_C R6, R13, R12, RZ ;  /* 0x0000000c0d06723e */ /* 0x000fe200048070ff */
[----:B------:R-:W2:Y:S01]  /*7660*/  MUFU.EX2 R17, R17 ;  /* 0x0000001100117308 */ /* 0x000ea20000000800 */
[----:B----4-:R-:W-:-:S04]  /*7670*/  F2FP.SATFINITE.E4M3.F32.PACK_AB_MERGE_C R7, R15, R14, RZ ;  /* 0x0000000e0f07723e */ /* 0x010fc800048070ff */
[----:B------:R-:W-:-:S03]  /*7680*/  PRMT R6, R6, 0x5410, R7 ;  /* 0x0000541006067816 */ /* 0x000fc60000000007 */
[----:B------:R-:W-:Y:S08]  /*7690*/  MUFU.EX2 R18, R18 ;  /* 0x0000001200127308 */ /* 0x000ff00000000800 */
[----:B------:R-:W4:Y:S01]  /*76a0*/  MUFU.EX2 R19, R19 ;  /* 0x0000001300137308 */ /* 0x000f220000000800 */
[----:B--2---:R-:W-:-:S07]  /*76b0*/  F2FP.SATFINITE.E4M3.F32.PACK_AB_MERGE_C R7, R17, R16, RZ ;  /* 0x000000101107723e */ /* 0x004fce00048070ff */
[----:B------:R-:W-:Y:S08]  /*76c0*/  MUFU.EX2 R20, R20 ;  /* 0x0000001400147308 */ /* 0x000ff00000000800 */
        /* <DEDUP_REMOVED lines=21> */
[----:B------:R-:W-:Y:S01]  /*7820*/  MUFU.EX2 R32, R32 ;  /* 0x0000002000207308 */ /* 0x000fe20000000800 */
[----:B----4-:R-:W-:-:S04]  /*7830*/  F2FP.SATFINITE.E4M3.F32.PACK_AB_MERGE_C R11, R31, R30, RZ ;  /* 0x0000001e1f0b723e */ /* 0x010fc800048070ff */
[----:B------:R-:W-:-:S03]  /*7840*/  PRMT R10, R10, 0x5410, R11 ;  /* 0x000054100a0a7816 */ /* 0x000fc6000000000b */
[----:B------:R-:W2:Y:S08]  /*7850*/  MUFU.EX2 R33, R33 ;  /* 0x0000002100217308 */ /* 0x000eb00000000800 */
[----:B------:R-:W4:Y:S01]  /*7860*/  MUFU.EX2 R35, R39 ;  /* 0x0000002700237308 */ /* 0x000f220000000800 */
[----:B--2---:R-:W-:Y:S02]  /*7870*/  F2FP.SATFINITE.E4M3.F32.PACK_AB_MERGE_C R38, R33, R32, RZ ;  /* 0x000000202126723e */ /* 0x004fe400048070ff */
[----:B----4-:R-:W-:Y:S01]  /*7880*/  F2FP.SATFINITE.E4M3.F32.PACK_AB_MERGE_C R11, R35, R34, RZ ;  /* 0x00000022230b723e */ /* 0x010fe200048070ff */
[----:B------:R-:W-:-:S03]  /*7890*/  IMAD.U32 R39, R139, -0x80000000, RZ ;  /* 0x800000008b277824 */ /* 0x000fc600078e00ff */
[----:B------:R-:W-:Y:S01]  /*78a0*/  PRMT R11, R11, 0x5410, R38 ;  /* 0x000054100b0b7816 */ /* 0x000fe20000000026 */
[----:B------:R-:W-:-:S04]  /*78b0*/  IMAD.MOV.U32 R38, RZ, RZ, 0x1 ;  /* 0x00000001ff267424 */ /* 0x000fc800078e00ff */
[----:B---3--:R1:W-:Y:S01]  /*78c0*/  SYNCS.ARRIVE.TRANS64.ART0 RZ, [UR11+0xd8], R38 ;  /* 0x0000d826ffff79a7 */ /* 0x0083e2000850000b */
[----:B------:R1:W-:Y:S01]  /*78d0*/  STTM.x8 tmem[UR8], R4 ;  /* 0x00000004000079ed */ /* 0x0003e200081c0008 */
[----:B------:R-:W2:Y:S02]  /*78e0*/  FENCE.VIEW.ASYNC.T ;  /* 0x00000000000073c6 */ /* 0x000ea40000000200 */
[----:B--2---:R-:W-:Y:S01]  /*78f0*/  NOP ;  /* 0x0000000000007918 */ /* 0x004fe20000000000 */
[----:B------:R1:W-:Y:S01]  /*7900*/  @P0 SYNCS.ARRIVE.TRANS64.ART0 RZ, [UR11+0xe0], R38 ;  /* 0x0000e026ffff09a7 */ /* 0x0003e2000850000b */
[----:B------:R-:W2:Y:S02]  /*7910*/  SYNCS.PHASECHK.TRANS64.TRYWAIT P0, [UR11+0x108], R39 ;  /* 0x00010827ff0075a7 */ /* 0x000ea4000800110b */
[----:B-12---:R-:W-:Y:S05]  /*7920*/  @!P0 BRA `(.L_x_47) ;  /* 0x00000028007c8947 */ /* 0x006fea0003800000 */
.L_x_104:
[----:B------:R-:W-:Y:S01]  /*7930*/  MOV R5, UR13 ;  /* 0x0000000d00057c02 */ /* 0x000fe20008000f00 */
[----:B-1----:R-:W-:Y:S01]  /*7940*/  FMUL R4, R166, R155 ;  /* 0x0000009ba6047220 */ /* 0x002fe20000400000 */
[----:B------:R-:W-:Y:S01]  /*7950*/  FADD2 R110, R144.F32x2.HI_LO, R110.F32x2.HI_LO ;  /* 0x0000006e906e724b */ /* 0x000fe20000000000 */
[----:B------:R-:W-:Y:S01]  /*7960*/  UIADD3 UR15, UPT, UPT, UR15, 0x1, URZ ;  /* 0x000000010f0f7890 */ /* 0x000fe2000fffe0ff */
[----:B------:R-:W-:Y:S01]  /*7970*/  FADD2 R112, R146.F32x2.HI_LO, R112.F32x2.HI_LO ;  /* 0x000000709270724b */ /* 0x000fe20000000000 */
[----:B------:R-:W-:Y:S01]  /*7980*/  LOP3.LUT R139, R139, 0x1, RZ, 0x3c, !PT ;  /* 0x000000018b8b7812 */ /* 0x000fe200078e3cff */
[----:B------:R-:W-:Y:S01]  /*7990*/  FADD2 R4, R4.F32x2.HI_LO, R142.F32x2.HI_LO ;  /* 0x0000008e0404724b */ /* 0x000fe20000000000 */
[----:B------:R-:W-:Y:S01]  /*79a0*/  UISETP.NE.AND UP0, UPT, UR15, UR12, UPT ;  /* 0x0000000c0f00728c */ /* 0x000fe2000bf05270 */
[----:B------:R-:W-:Y:S01]  /*79b0*/  FADD2 R114, R148.F32x2.HI_LO, R114.F32x2.HI_LO ;  /* 0x000000729472724b */ /* 0x000fe20000000000 */
[----:B------:R-:W-:Y:S01]  /*79c0*/  LOP3.LUT R138, R138, 0x1, RZ, 0x3c, !PT ;  /* 0x000000018a8a7812 */ /* 0x000fe200078e3cff */
[----:B------:R-:W-:Y:S01]  /*79d0*/  FADD2 R4, R4.F32x2.HI_LO, R108.F32x2.HI_LO ;  /* 0x0000006c0404724b */ /* 0x000fe20000000000 */
[----:B------:R-:W-:Y:S01]  /*79e0*/  MOV R161, R158 ;  /* 0x0000009e00a17202 */ /* 0x000fe20000000f00 */
[----:B------:R-:W-:-:S02]  /*79f0*/  FADD2 R110, R110.F32x2.HI_LO, R118.F32x2.HI_LO ;  /* 0x000000766e6e724b */ /* 0x000fc40000000000 */
[----:B------:R-:W-:Y:S02]  /*7a00*/  FADD2 R112, R112.F32x2.HI_LO, R120.F32x2.HI_LO ;  /* 0x000000787070724b */ /* 0x000fe40000000000 */
[----:B------:R-:W-:Y:S02]  /*7a10*/  FADD2 R114, R114.F32x2.HI_LO, R122.F32x2.HI_LO ;  /* 0x0000007a7272724b */ /* 0x000fe40000000000 */
[----:B------:R-:W-:Y:S02]  /*7a20*/  FADD2 R4, R4.F32x2.HI_LO, R116.F32x2.HI_LO ;  /* 0x000000740404724b */ /* 0x000fe40000000000 */
[----:B------:R-:W-:Y:S02]  /*7a30*/  FADD2 R110, R110.F32x2.HI_LO, R126.F32x2.HI_LO ;  /* 0x0000007e6e6e724b */ /* 0x000fe40000000000 */
[----:B------:R-:W-:Y:S02]  /*7a40*/  FADD2 R112, R112.F32x2.HI_LO, R128.F32x2.HI_LO ;  /* 0x000000807070724b */ /* 0x000fe40000000000 */
        /* <DEDUP_REMOVED lines=51> */
[----:B------:R-:W-:-:S04]  /*7d80*/  FADD2 R4, R4.F32x2.HI_LO, R110.F32x2.HI_LO ;  /* 0x0000006e0404724b */ /* 0x000fc80000000000 */
[----:B------:R-:W-:-:S04]  /*7d90*/  FADD2 R4, R4.F32x2.HI_LO, R112.F32x2.HI_LO ;  /* 0x000000700404724b */ /* 0x000fc80000000000 */
[----:B------:R-:W-:Y:S01]  /*7da0*/  FADD R155, R4, R5 ;  /* 0x00000005049b7221 */ /* 0x000fe20000000000 */
[----:B------:R-:W-:Y:S06]  /*7db0*/  BRA.U UP0, `(.L_x_48) ;  /* 0xffffffdd00a07547 */ /* 0x000fec000b83ffff */
.L_x_45:
[----:B------:R-:W2:Y:S01]  /*7dc0*/  S2R R2, SR_TID.X ;  /* 0x0000000000027919 */ /* 0x000ea20000002100 */
[----:B------:R-:W3:Y:S01]  /*7dd0*/  LDCU UR9, c[0x0][0x370] ;  /* 0x00006e00ff0977ac */ /* 0x000ee20008000800 */
[----:B------:R-:W4:Y:S01]  /*7de0*/  LDCU UR8, c[0x0][0x624] ;  /* 0x0000c480ff0877ac */ /* 0x000f220008000800 */
[----:B---3--:R-:W-:-:S04]  /*7df0*/  UIADD3 UR14, UPT, UPT, UR9, UR14, URZ ;  /* 0x0000000e090e7290 */ /* 0x008fc8000fffe0ff */
[----:B----4-:R-:W-:Y:S01]  /*7e00*/  UISETP.GE.AND UP0, UPT, UR14, UR8, UPT ;  /* 0x000000080e00728c */ /* 0x010fe2000bf06270 */
[----:B--2---:R-:W-:-:S04]  /*7e10*/  SHF.L.U32 R2, R2, 0x2, RZ ;  /* 0x0000000202027819 */ /* 0x004fc800000006ff */
[----:B------:R-:W-:-:S05]  /*7e20*/  LOP3.LUT R2, R2, 0x1fc, RZ, 0xc0, !PT ;  /* 0x000001fc02027812 */ /* 0x000fca00078ec0ff */
[----:B------:R3:W-:Y:S04]  /*7e30*/  STS [R2+UR10+0x14c], R155 ;  /* 0x00014c9b02007988 */ /* 0x0007e8000800080a */
[----:B------:R3:W-:Y:S01]  /*7e40*/  STS [R2+UR10+0x34c], R158 ;  /* 0x00034c9e02007988 */ /* 0x0007e2000800080a */
[----:B------:R3:W-:Y:S06]  /*7e50*/  BAR.ARV R3, 0x40 ;  /* 0x000100030000751d */ /* 0x0007ec0000002000 */
[----:B------:R-:W-:Y:S05]  /*7e60*/  BRA.U !UP0, `(.L_x_49) ;  /* 0xffffffb5087c7547 */ /* 0x000fea000b83ffff */
.L_x_41:
[----:B--23--:R-:W2:Y:S01]  /*7e70*/  S2R R2, SR_CgaCtaId ;  /* 0x0000000000027919 */ /* 0x00cea20000008800 */
[----:B-1----:R-:W-:Y:S01]  /*7e80*/  MOV R3, 0x400 ;  /* 0x0000040000037802 */ /* 0x002fe20000000f00 */
[----:B------:R-:W-:-:S03]  /*7e90*/  IMAD.U32 R4, R139, -0x80000000, RZ ;  /* 0x800000008b047824 */ /* 0x000fc600078e00ff */
[----:B--2---:R-:W-:-:S04]  /*7ea0*/  LEA R3, R2, R3, 0x18 ;  /* 0x0000000302037211 */ /* 0x004fc800078ec0ff */
[----:B------:R-:W1:Y:S02]  /*7eb0*/  SYNCS.PHASECHK.TRANS64.TRYWAIT P0, [R3+URZ+0x108], R4 ;  /* 0x00010804030075a7 */ /* 0x000e6400080011ff */
[----:B-1----:R-:W-:Y:S05]  /*7ec0*/  @!P0 BRA `(.L_x_50) ;  /* 0x0000002400308947 */ /* 0x002fea0003800000 */
.L_x_106:
[----:B------:R-:W-:Y:S06]  /*7ed0*/  BAR.ARV 0x2, 0x120 ;  /* 0x0084800000007b1d */ /* 0x000fec0000002000 */
.L_x_3:
[----:B--2-4-:R-:W-:-:S04]  /*7ee0*/  LOP3.LUT R2, R0, 0xfffffffc, RZ, 0xc0, !PT ;  /* 0xfffffffc00027812 */ /* 0x014fc800078ec0ff */
[----:B------:R-:W-:-:S13]  /*7ef0*/  ISETP.NE.AND P0, PT, R2, 0x8, PT ;  /* 0x000000080200780c */ /* 0x000fda0003f05270 */
[----:B-1-3--:R-:W-:Y:S05]  /*7f00*/  @P0 EXIT ;  /* 0x000000000000094d */ /* 0x00afea0003800000 */
[----:B------:R-:W-:-:S08]  /*7f10*/  NOP ;  /* 0x0000000000007918 */ /* 0x000fd00000000000 */
[----:B------:R-:W1:-:S00]  /*7f20*/  USETMAXREG.DEALLOC.CTAPOOL 0x50 ;  /* 0x00000050000079c8 */ /* 0x000e4000080e0500 */
[----:B------:R-:W2:Y:S01]  /*7f30*/  S2UR UR13, SR_CTAID.X ;  /* 0x00000000000d79c3 */ /* 0x000ea20000002500 */
[----:B------:R-:W2:Y:S01]  /*7f40*/  LDCU UR10, c[0x0][0x610] ;  /* 0x0000c200ff0a77ac */ /* 0x000ea20008000800 */
[----:B-1----:R-:W1:Y:S01]  /*7f50*/  S2R R2, SR_TID.X ;  /* 0x0000000000027919 */ /* 0x002e620000002100 */
[----:B------:R-:W-:Y:S01]  /*7f60*/  MOV R4, 0x400 ;  /* 0x0000040000047802 */ /* 0x000fe20000000f00 */
[----:B------:R-:W-:Y:S01]  /*7f70*/  IMAD.MOV.U32 R55, RZ, RZ, 0x1 ;  /* 0x00000001ff377424 */ /* 0x000fe200078e00ff */
[----:B------:R-:W3:Y:S01]  /*7f80*/  LDCU UR12, c[0x0][0x38c] ;  /* 0x00007180ff0c77ac */ /* 0x000ee20008000800 */
[----:B------:R-:W4:Y:S01]  /*7f90*/  S2R R3, SR_CgaCtaId ;  /* 0x0000000000037919 */ /* 0x000f220000008800 */
[----:B------:R-:W5:Y:S01]  /*7fa0*/  LDCU UR8, c[0x0][0x624] ;  /* 0x0000c480ff0877ac */ /* 0x000f620008000800 */
[----:B------:R-:W1:Y:S01]  /*7fb0*/  LDCU UR14, c[0x0][0x61c] ;  /* 0x0000c380ff0e77ac */ /* 0x000e620008000800 */
[----:B---3--:R-:W-:Y:S02]  /*7fc0*/  UIADD3 UR9, UPT, UPT, -UR12, URZ, URZ ;  /* 0x000000ff0c097290 */ /* 0x008fe4000fffe1ff */
[----:B--2---:R-:W-:-:S02]  /*7fd0*/  UIMAD.WIDE.U32 UR10, UR13, UR10, URZ ;  /* 0x0000000a0d0a72a5 */ /* 0x004fc4000f8e00ff */
[----:B------:R-:W-:Y:S02]  /*7fe0*/  USHF.R.S32.HI UR9, URZ, 0x1f, UR9 ;  /* 0x0000001fff097899 */ /* 0x000fe40008011409 */
[----:B------:R-:W-:Y:S02]  /*7ff0*/  UISETP.GT.AND UP0, UPT, UR12, URZ, UPT ;  /* 0x000000ff0c00728c */ /* 0x000fe4000bf04270 */
[----:B------:R-:W-:Y:S01]  /*8000*/  ULEA.HI UR9, UR9, -UR12, URZ, 0x7 ;  /* 0x8000000c09097291 */ /* 0x000fe2000f8f38ff */
[----:B------:R-:W-:Y:S01]  /*8010*/  UMOV UR15, UR11 ;  /* 0x0000000b000f7c82 */ /* 0x000fe20008000000 */
[----:B------:R-:W-:Y:S01]  /*8020*/  UIADD3 UR11, UPT, UPT, UR12, -0x1, URZ ;  /* 0xffffffff0c0b7890 */ /* 0x000fe2000fffe0ff */
[C---:B-1----:R-:W-:Y:S01]  /*8030*/  IMAD.SHL.U32 R5, R2.reuse, 0x80, RZ ;  /* 0x0000008002057824 */ /* 0x042fe200078e00ff */
[----:B------:R-:W-:Y:S01]  /*8040*/  UIADD3 UR10, UPT, UPT, -UR15, UR13, URZ ;  /* 0x0000000d0f0a7290 */ /* 0x000fe2000fffe1ff */
[----:B------:R-:W-:Y:S01]  /*8050*/  LOP3.LUT R62, R2, 0x7f, RZ, 0xc0, !PT ;  /* 0x0000007f023e7812 */ /* 0x000fe200078ec0ff */
[----:B------:R-:W-:Y:S01]  /*8060*/  USHF.R.S32.HI UR9, URZ, 0x7, UR9 ;  /* 0x00000007ff097899 */ /* 0x000fe20008011409 */
[----:B----4-:R-:W-:Y:S01]  /*8070*/  LEA R3, R3, R4, 0x18 ;  /* 0x0000000403037211 */ /* 0x010fe200078ec0ff */
[----:B------:R-:W-:Y:S01]  /*8080*/  USHF.R.U32.HI UR10, URZ, UR7, UR10 ;  /* 0x00000007ff0a7299 */ /* 0x000fe2000801160a */
[----:B------:R-:W-:Y:S01]  /*8090*/  IMAD.MOV.U32 R4, RZ, RZ, 0x1 ;  /* 0x00000001ff047424 */ /* 0x000fe200078e00ff */
[----:B------:R-:W-:Y:S01]  /*80a0*/  BAR.SYNC.DEFER_BLOCKING 0x2, 0x120 ;  /* 0x0084800000007b1d */ /* 0x000fe20000010000 */
[----:B------:R-:W-:Y:S01]  /*80b0*/  LOP3.LUT R5, R5, 0xf80, RZ, 0xc0, !PT ;  /* 0x00000f8005057812 */ /* 0x000fe200078ec0ff */
[----:B------:R-:W-:Y:S01]  /*80c0*/  UIADD3 UR10, UPT, UPT, UR15, UR10, URZ ;  /* 0x0000000a0f0a7290 */ /* 0x000fe2000fffe0ff */
[----:B------:R-:W-:-:S03]  /*80d0*/  SHF.R.U32.HI R54, RZ, 0x5, R62 ;  /* 0x00000005ff367819 */ /* 0x000fc6000001163e */
[----:B------:R-:W-:Y:S02]  /*80e0*/  USHF.R.U32.HI UR19, URZ, UR6, UR10 ;  /* 0x00000006ff137299 */ /* 0x000fe4000801160a */
[----:B------:R-:W-:Y:S02]  /*80f0*/  USHF.R.S32.HI UR10, URZ, 0x1f, UR11 ;  /* 0x0000001fff0a7899 */ /* 0x000fe4000801140b */
[----:B------:R-:W-:Y:S02]  /*8100*/  UIMAD.WIDE.U32 UR14, UR19, UR14, URZ ;  /* 0x0000000e130e72a5 */ /* 0x000fe4000f8e00ff */
[----:B------:R-:W-:Y:S02]  /*8110*/  ULEA.HI UR10, UR10, UR11, URZ, 0x7 ;  /* 0x0000000b0a0a7291 */ /* 0x000fe4000f8f38ff */
[----:B------:R-:W-:Y:S02]  /*8120*/  UIADD3 UR11, UPT, UPT, UR19, -UR15, URZ ;  /* 0x8000000f130b7290 */ /* 0x000fe4000fffe0ff */
[----:B------:R-:W-:-:S02]  /*8130*/  USHF.R.S32.HI UR10, URZ, 0x7, UR10 ;  /* 0x00000007ff0a7899 */ /* 0x000fc4000801140a */
[----:B------:R-:W-:Y:S02]  /*8140*/  @!UP0 ULOP3.LUT UR10, URZ, UR9, URZ, 0x33, !UPT ;  /* 0x00000009ff0a8292 */ /* 0x000fe4000f8e33ff */
[----:B-----5:R-:W-:Y:S02]  /*8150*/  UISETP.GE.AND UP0, UPT, UR13, UR8, UPT ;  /* 0x000000080d00728c */ /* 0x020fe4000bf06270 */
[----:B------:R-:W-:Y:S01]  /*8160*/  USHF.R.U32.HI UR11, URZ, UR5, UR11 ;  /* 0x00000005ff0b7299 */ /* 0x000fe2000801160b */
[----:B------:R1:W-:Y:S03]  /*8170*/  SYNCS.ARRIVE.TRANS64.ART0 RZ, [R3+URZ+0xd8], R4 ;  /* 0x0000d80403ff79a7 */ /* 0x0003e600085000ff */
[----:B------:R-:W-:Y:S01]  /*8180*/  UIADD3 UR11, UPT, UPT, UR15, UR11, URZ ;  /* 0x0000000b0f0b7290 */ /* 0x000fe2000fffe0ff */
[----:B-1----:R-:W-:-:S05]  /*8190*/  IMAD R4, R54, 0x1000, R5 ;  /* 0x0000100036047824 */ /* 0x002fca00078e0205 */
[----:B------:R-:W-:-:S04]  /*81a0*/  IADD3 R5, PT, PT, R3, 0x800, R4 ;  /* 0x0000080003057810 */ /* 0x000fc80007ffe004 */
[----:B------:R-:W-:-:S04]  /*81b0*/  SHF.R.U32.HI R60, RZ, 0x3, R5 ;  /* 0x00000003ff3c7819 */ /* 0x000fc80000011605 */
[----:B------:R-:W-:Y:S01]  /*81c0*/  LOP3.LUT R60, R5, 0x70, R60, 0x78, !PT ;  /* 0x00000070053c7812 */ /* 0x000fe200078e783c */
[----:B------:R-:W-:Y:S06]  /*81d0*/  BRA.U UP0, `(.L_x_51) ;  /* 0x0000001500e47547 */ /* 0x000fec000b800000 */
[----:B------:R-:W1:Y:S01]  /*81e0*/  LDCU UR8, c[0x0][0x60c] ;  /* 0x0000c180ff0877ac */ /* 0x000e620008000800 */
[C---:B------:R-:W-:Y:S01]  /*81f0*/  LOP3.LUT P1, RZ, R2.reuse, 0x2, RZ, 0xc0, !PT ;  /* 0x0000000202ff7812 */ /* 0x040fe2000782c0ff */
[----:B------:R-:W-:Y:S01]  /*8200*/  HFMA2 R40, -RZ, RZ, 0, 3.814697265625e-06 ;  /* 0x00000040ff287431 */ /* 0x000fe200000001ff */
[C---:B------:R-:W-:Y:S01]  /*8210*/  LOP3.LUT P2, RZ, R2.reuse, 0x4, RZ, 0xc0, !PT ;  /* 0x0000000402ff7812 */ /* 0x040fe2000784c0ff */
[----:B------:R-:W2:Y:S01]  /*8220*/  LDCU UR9, c[0x0][0x618] ;  /* 0x0000c300ff0977ac */ /* 0x000ea20008000800 */
[----:B------:R-:W-:Y:S01]  /*8230*/  LOP3.LUT R4, R2, 0x1, RZ, 0xc0, !PT ;  /* 0x0000000102047812 */ /* 0x000fe200078ec0ff */
[----:B------:R-:W-:Y:S01]  /*8240*/  VIADD R51, R60, 0x20 ;  /* 0x000000203c337836 */ /* 0x000fe20000000000 */
[----:B------:R-:W-:Y:S01]  /*8250*/  LOP3.LUT R42, R0, 0x3, RZ, 0xc0, !PT ;  /* 0x00000003002a7812 */ /* 0x000fe200078ec0ff */
[----:B------:R-:W-:Y:S01]  /*8260*/  UIADD3 UR17, UPT, UPT, -UR19, URZ, URZ ;  /* 0x000000ff13117290 */ /* 0x000fe2000fffe1ff */
[----:B------:R-:W-:Y:S01]  /*8270*/  IMAD.MOV.U32 R5, RZ, RZ, -0x10 ;  /* 0xfffffff0ff057424 */ /* 0x000fe200078e00ff */
[----:B------:R-:W-:Y:S01]  /*8280*/  ISETP.NE.U32.AND P0, PT, R4, 0x1, PT ;  /* 0x000000010400780c */ /* 0x000fe20003f05070 */
[----:B------:R-:W-:Y:S01]  /*8290*/  USHF.R.U32.HI UR16, URZ, UR4, UR11 ;  /* 0x00000004ff107299 */ /* 0x000fe2000801160b */
[----:B------:R-:W-:Y:S01]  /*82a0*/  SEL R40, R40, 0xffffffc0, !P2 ;  /* 0xffffffc028287807 */ /* 0x000fe20005000000 */
[----:B------:R-:W-:Y:S01]  /*82b0*/  IMAD.SHL.U32 R54, R54, 0x200000, RZ ;  /* 0x0020000036367824 */ /* 0x000fe200078e00ff */
[C---:B------:R-:W-:Y:S01]  /*82c0*/  @P1 IADD3 R51, PT, PT, R60.reuse, -0x20, RZ ;  /* 0xffffffe03c331810 */ /* 0x040fe20007ffe0ff */
[----:B------:R-:W-:Y:S01]  /*82d0*/  UIADD3 UR18, UPT, UPT, -UR16, URZ, URZ ;  /* 0x000000ff10127290 */ /* 0x000fe2000fffe1ff */
[----:B------:R-:W-:Y:S01]  /*82e0*/  SEL R5, R5, 0x10, !P0 ;  /* 0x0000001005057807 */ /* 0x000fe20004000000 */
[----:B------:R-:W-:Y:S01]  /*82f0*/  IMAD.IADD R50, R60, 0x1, R40 ;  /* 0x000000013c327824 */ /* 0x000fe200078e0228 */
[----:B-1----:R-:W-:Y:S01]  /*8300*/  UIMAD UR8, UR8, UR17, UR13 ;  /* 0x00000011080872a4 */ /* 0x002fe2000f8e020d */
[----:B------:R-:W-:Y:S01]  /*8310*/  IMAD.IADD R40, R40, 0x1, R51 ;  /* 0x0000000128287824 */ /* 0x000fe200078e0233 */
[----:B------:R-:W-:Y:S01]  /*8320*/  MOV R43, RZ ;  /* 0x000000ff002b7202 */ /* 0x000fe20000000f00 */
[----:B------:R-:W-:Y:S01]  /*8330*/  IMAD R53, R62, 0x4, R3 ;  /* 0x000000043e357824 */ /* 0x000fe200078e0203 */
[C---:B------:R-:W-:Y:S01]  /*8340*/  IADD3 R41, PT, PT, R5.reuse, R51, RZ ;  /* 0x0000003305297210 */ /* 0x040fe20007ffe0ff */
[----:B------:R-:W-:Y:S01]  /*8350*/  IMAD.MOV.U32 R55, RZ, RZ, 0x1 ;  /* 0x00000001ff377424 */ /* 0x000fe200078e00ff */
[----:B------:R-:W-:Y:S01]  /*8360*/  MOV R48, UR8 ;  /* 0x0000000800307c02 */ /* 0x000fe20008000f00 */
[----:B------:R-:W-:Y:S01]  /*8370*/  VIADD R42, R42, 0x3 ;  /* 0x000000032a2a7836 */ /* 0x000fe20000000000 */
[C---:B------:R-:W-:Y:S01]  /*8380*/  IADD3 R2, PT, PT, R5.reuse, R40, RZ ;  /* 0x0000002805027210 */ /* 0x040fe20007ffe0ff */
[----:B------:R-:W-:Y:S01]  /*8390*/  IMAD.IADD R52, R60, 0x1, R5 ;  /* 0x000000013c347824 */ /* 0x000fe200078e0205 */
[----:B------:R-:W1:Y:S01]  /*83a0*/  LDCU UR12, c[0x0][0x370] ;  /* 0x00006e00ff0c77ac */ /* 0x000e620008000800 */
[----:B------:R-:W-:Y:S01]  /*83b0*/  IMAD.IADD R49, R5, 0x1, R50 ;  /* 0x0000000105317824 */ /* 0x000fe200078e0232 */
[----:B------:R-:W-:Y:S01]  /*83c0*/  UIADD3 UR11, UPT, UPT, -UR10, URZ, URZ ;  /* 0x000000ff0a0b7290 */ /* 0x000fe2000fffe1ff */
[----:B------:R-:W3:Y:S01]  /*83d0*/  LDCU.64 UR14, c[0x0][0x358] ;  /* 0x00006b00ff0e77ac */ /* 0x000ee20008000a00 */
[----:B--2---:R-:W-:-:S12]  /*83e0*/  UIMAD UR18, UR9, UR18, UR19 ;  /* 0x00000012091272a4 */ /* 0x004fd8000f8e0213 */
.L_x_59:
[----:B------:R2:W-:Y:S01]  /*83f0*/  BAR.SYNC.DEFER_BLOCKING R42, 0x40 ;  /* 0x0001002a0000751d */ /* 0x0005e20000010000 */
[----:B------:R-:W-:Y:S01]  /*8400*/  MOV R0, 0x1 ;  /* 0x0000000100007802 */ /* 0x000fe20000000f00 */
[----:B------:R-:W-:-:S04]  /*8410*/  UISETP.GE.AND UP0, UPT, UR10, 0x1, UPT ;  /* 0x000000010a00788c */ /* 0x000fc8000bf06270 */
[----:B------:R2:W-:Y:S05]  /*8420*/  SYNCS.ARRIVE.TRANS64.ART0 RZ, [R3+URZ+0x108], R0 ;  /* 0x0001080003ff79a7 */ /* 0x0005ea00085000ff */
[----:B------:R-:W-:Y:S05]  /*8430*/  BRA.U !UP0, `(.L_x_52) ;  /* 0x00000005087c7547 */ /* 0x000fea000b800000 */
[----:B------:R-:W-:Y:S01]  /*8440*/  UMOV UR17, UR11 ;  /* 0x0000000b00117c82 */ /* 0x000fe20008000000 */
.L_x_54:
[----:B----4-:R4:W-:Y:S06]  /*8450*/  BAR.SYNC.DEFER_BLOCKING R42, 0x40 ;  /* 0x0001002a0000751d */ /* 0x0109ec0000010000 */
[----:B-----5:R-:W5:Y:S02]  /*8460*/  LDS R36, [R53+0x14c] ;  /* 0x00014c0035247984 */ /* 0x020f640000000800 */
[----:B-----5:R-:W-:-:S13]  /*8470*/  FSETP.GEU.AND P0, PT, R36, 1, PT ;  /* 0x3f8000002400780b */ /* 0x020fda0003f0e000 */
[----:B------:R-:W-:-:S04]  /*8480*/  VOTE.ANY R4, PT, !P0 ;  /* 0x0000000000047806 */ /* 0x000fc800040e0100 */
[----:B------:R-:W-:-:S13]  /*8490*/  ISETP.NE.AND P0, PT, R4, RZ, PT ;  /* 0x000000ff0400720c */ /* 0x000fda0003f05270 */
[----:B----4-:R-:W-:Y:S05]  /*84a0*/  @!P0 BRA `(.L_x_53) ;  /* 0x00000004004c8947 */ /* 0x010fea0003800000 */
[C---:B------:R-:W-:Y:S02]  /*84b0*/  R2UR UR8, R54.reuse ;  /* 0x00000000360872ca */ /* 0x040fe400000e0000 */
[----:B------:R-:W-:-:S11]  /*84c0*/  R2UR UR9, R54 ;  /* 0x00000000360972ca */ /* 0x000fd600000e0000 */
[----:B------:R-:W4:Y:S02]  /*84d0*/  LDTM.x16 R20, tmem[UR8+0x100] ;  /* 0x00010008001479ee */ /* 0x000f240008240000 */
[-C--:B----4-:R-:W-:Y:S02]  /*84e0*/  FMUL2 R20, R20.F32x2.HI_LO, R36.reuse.F32 ;  /* 0x000000241414724a */ /* 0x090fe40001000000 */
[-C--:B------:R-:W-:Y:S02]  /*84f0*/  FMUL2 R22, R22.F32x2.HI_LO, R36.reuse.F32 ;  /* 0x000000241616724a */ /* 0x080fe40001000000 */
[-C--:B------:R-:W-:Y:S02]  /*8500*/  FMUL2 R24, R24.F32x2.HI_LO, R36.reuse.F32 ;  /* 0x000000241818724a */ /* 0x080fe40001000000 */
[-C--:B------:R-:W-:Y:S02]  /*8510*/  FMUL2 R26, R26.F32x2.HI_LO, R36.reuse.F32 ;  /* 0x000000241a1a724a */ /* 0x080fe40001000000 */
[----:B------:R-:W-:-:S02]  /*8520*/  FMUL2 R28, R28.F32x2.HI_LO, R36.F32 ;  /* 0x000000241c1c724a */ /* 0x000fc40001000000 */
[-C--:B------:R-:W-:Y:S02]  /*8530*/  FMUL2 R30, R30.F32x2.HI_LO, R36.reuse.F32 ;  /* 0x000000241e1e724a */ /* 0x080fe40001000000 */
[-C--:B------:R-:W-:Y:S02]  /*8540*/  FMUL2 R32, R32.F32x2.HI_LO, R36.reuse.F32 ;  /* 0x000000242020724a */ /* 0x080fe40001000000 */
[----:B------:R-:W-:-:S04]  /*8550*/  FMUL2 R34, R34.F32x2.HI_LO, R36.F32 ;  /* 0x000000242222724a */ /* 0x000fc80001000000 */
[----:B------:R-:W-:Y:S01]  /*8560*/  STTM.x16 tmem[UR9+0x100], R20 ;  /* 0x00010014000079ed */ /* 0x000fe20008240009 */
        /* <DEDUP_REMOVED lines=69> */
[----:B------:R4:W-:Y:S01]  /*89c0*/  STTM.x16 tmem[UR8+0x170], R4 ;  /* 0x00017004000079ed */ /* 0x0009e20008240008 */
[----:B------:R-:W5:Y:S02]  /*89d0*/  FENCE.VIEW.ASYNC.T ;  /* 0x00000000000073c6 */ /* 0x000f640000000200 */
.L_x_53:
[----:B-----5:R5:W-:Y:S01]  /*89e0*/  SYNCS.ARRIVE.TRANS64.ART0 RZ, [R3+URZ+0xd8], R0 ;  /* 0x0000d80003ff79a7 */ /* 0x020be200085000ff */
[----:B------:R-:W-:-:S04]  /*89f0*/  UIADD3 UR17, UPT, UPT, UR17, 0x1, URZ ;  /* 0x0000000111117890 */ /* 0x000fc8000fffe0ff */
[----:B------:R-:W-:Y:S01]  /*8a00*/  UISETP.NE.AND UP0, UPT, UR17, URZ, UPT ;  /* 0x000000ff1100728c */ /* 0x000fe2000bf05270 */
[----:B------:R5:W-:Y:S08]  /*8a10*/  SYNCS.ARRIVE.TRANS64.ART0 RZ, [R3+URZ+0x108], R0 ;  /* 0x0001080003ff79a7 */ /* 0x000bf000085000ff */
[----:B------:R-:W-:Y:S05]  /*8a20*/  BRA.U UP0, `(.L_x_54) ;  /* 0xfffffff900887547 */ /* 0x000fea000b83ffff */
.L_x_52:
[----:B------:R2:W-:Y:S01]  /*8a30*/  BAR.SYNC.DEFER_BLOCKING R42, 0x40 ;  /* 0x0001002a0000751d */ /* 0x0005e20000010000 */
[----:B----4-:R-:W-:Y:S02]  /*8a40*/  SHF.L.U32 R6, R43, 0x1f, RZ ;  /* 0x0000001f2b067819 */ /* 0x010fe400000006ff */
[----:B------:R-:W-:-:S03]  /*8a50*/  SHF.L.U32 R4, R55, 0x1f, RZ ;  /* 0x0000001f37047819 */ /* 0x000fc600000006ff */
[----:B------:R2:W4:Y:S04]  /*8a60*/  LDS R63, [R53+0x14c] ;  /* 0x00014c00353f7984 */ /* 0x0005280000000800 */
[----:B------:R2:W5:Y:S01]  /*8a70*/  LDS R61, [R53+0x34c] ;  /* 0x00034c00353d7984 */ /* 0x0005620000000800 */
[----:B------:R2:W-:Y:S01]  /*8a80*/  SYNCS.ARRIVE.TRANS64.ART0 RZ, [R3+URZ+0x108], R0 ;  /* 0x0001080003ff79a7 */ /* 0x0005e200085000ff */
[----:B------:R-:W3:Y:S02]  /*8a90*/  SYNCS.PHASECHK.TRANS64.TRYWAIT P0, [R3+URZ+0xf0], R6 ;  /* 0x0000f006030075a7 */ /* 0x000ee400080011ff */
[----:B--2345:R-:W-:Y:S05]  /*8aa0*/  @!P0 BRA `(.L_x_55) ;  /* 0x0000001800508947 */ /* 0x03cfea0003800000 */
.L_x_108:
[----:B------:R-:W3:Y:S02]  /*8ab0*/  SYNCS.PHASECHK.TRANS64.TRYWAIT P0, [R3+URZ+0x118], R4 ;  /* 0x00011804030075a7 */ /* 0x000ee400080011ff */
[----:B---3--:R-:W-:Y:S05]  /*8ac0*/  @!P0 BRA `(.L_x_56) ;  /* 0x0000001800608947 */ /* 0x008fea0003800000 */
.L_x_110:
[----:B------:R-:W-:Y:S01]  /*8ad0*/  R2UR UR8, R54 ;  /* 0x00000000360872ca */ /* 0x000fe200000e0000 */
[----:B------:R-:W-:Y:S01]  /*8ae0*/  BSSY.RECONVERGENT B0, `(.L_x_57) ;  /* 0x00000d2000007945 */ /* 0x000fe20003800200 */
[----:B------:R-:W-:Y:S02]  /*8af0*/  FSETP.NE.AND P1, PT, R63, RZ, PT ;  /* 0x000000ff3f00720b */ /* 0x000fe40003f25000 */
[----:B------:R-:W-:Y:S02]  /*8b00*/  LOP3.LUT R55, R55, 0x1, RZ, 0x3c, !PT ;  /* 0x0000000137377812 */ /* 0x000fe400078e3cff */
[----:B------:R-:W-:-:S06]  /*8b10*/  FSEL R64, R63, 1, P1 ;  /* 0x3f8000003f407808 */ /* 0x000fcc0000800000 */
[----:B------:R-:W4:Y:S01]  /*8b20*/  MUFU.RCP R64, R64 ;  /* 0x0000004000407308 */ /* 0x000f220000001000 */
[----:B--23--:R-:W4:Y:S07]  /*8b30*/  LDTM.x32 R4, tmem[UR8+0x100] ;  /* 0x00010008000479ee */ /* 0x00cf2e00082c0000 */
[----:B------:R-:W2:Y:S01]  /*8b40*/  @P1 MUFU.LG2 R63, R63 ;  /* 0x0000003f003f1308 */ /* 0x000ea20000000c00 */
[-C--:B----4-:R-:W-:Y:S02]  /*8b50*/  FMUL2 R6, R6.F32x2.HI_LO, R64.reuse.F32 ;  /* 0x000000400606724a */ /* 0x090fe40001000000 */
[----:B------:R-:W-:-:S02]  /*8b60*/  FMUL2 R4, R4.F32x2.HI_LO, R64.F32 ;  /* 0x000000400404724a */ /* 0x000fc40001000000 */
[----:B------:R-:W-:Y:S01]  /*8b70*/  FMUL2 R10, R10.F32x2.HI_LO, R64.F32 ;  /* 0x000000400a0a724a */ /* 0x000fe20001000000 */
[----:B------:R-:W-:Y:S01]  /*8b80*/  F2FP.SATFINITE.E4M3.F32.PACK_AB_MERGE_C R6, R7, R6, RZ ;  /* 0x000000060706723e */ /* 0x000fe200048070ff */
        /* <DEDUP_REMOVED lines=25> */
[----:B------:R-:W-:-:S02]  /*8d20*/  F2FP.SATFINITE.E4M3.F32.PACK_AB_MERGE_C R29, R29, R28, RZ ;  /* 0x0000001c1d1d723e */ /* 0x000fc400048070ff */
[----:B------:R-:W-:Y:S02]  /*8d30*/  F2FP.SATFINITE.E4M3.F32.PACK_AB_MERGE_C R34, R35, R34, RZ ;  /* 0x000000222322723e */ /* 0x000fe400048070ff */
[----:B------:R-:W-:Y:S02]  /*8d40*/  F2FP.SATFINITE.E4M3.F32.PACK_AB_MERGE_C R33, R33, R32, RZ ;  /* 0x000000202121723e */ /* 0x000fe400048070ff */
[----:B------:R-:W-:Y:S02]  /*8d50*/  PRMT R36, R5, 0x5410, R6 ;  /* 0x0000541005247816 */ /* 0x000fe40000000006 */
[----:B------:R-:W-:Y:S02]  /*8d60*/  PRMT R37, R9, 0x5410, R10 ;  /* 0x0000541009257816 */ /* 0x000fe4000000000a */
[----:B------:R-:W-:Y:S02]  /*8d70*/  PRMT R38, R13, 0x5410, R14 ;  /* 0x000054100d267816 */ /* 0x000fe4000000000e */
[----:B------:R-:W-:-:S02]  /*8d80*/  PRMT R39, R17, 0x5410, R18 ;  /* 0x0000541011277816 */ /* 0x000fc40000000012 */
[----:B------:R-:W-:Y:S02]  /*8d90*/  PRMT R56, R21, 0x5410, R22 ;  /* 0x0000541015387816 */ /* 0x000fe40000000016 */
[----:B------:R-:W-:Y:S01]  /*8da0*/  PRMT R57, R25, 0x5410, R26 ;  /* 0x0000541019397816 */ /* 0x000fe2000000001a */
[----:B------:R-:W-:Y:S01]  /*8db0*/  STS.128 [R60], R36 ;  /* 0x000000243c007388 */ /* 0x000fe20000000c00 */
[----:B------:R-:W-:Y:S02]  /*8dc0*/  PRMT R58, R29, 0x5410, R30 ;  /* 0x000054101d3a7816 */ /* 0x000fe4000000001e */
[----:B------:R-:W-:Y:S02]  /*8dd0*/  PRMT R59, R33, 0x5410, R34 ;  /* 0x00005410213b7816 */ /* 0x000fe40000000022 */
[----:B------:R-:W3:Y:S03]  /*8de0*/  LDTM.x32 R4, tmem[UR8+0x120] ;  /* 0x00012008000479ee */ /* 0x000ee600082c0000 */
[----:B------:R4:W-:Y:S01]  /*8df0*/  STS.128 [R52], R56 ;  /* 0x0000003834007388 */ /* 0x0009e20000000c00 */
[----:B---3--:R-:W-:-:S02]  /*8e00*/  FMUL2 R6, R6.F32x2.HI_LO, R64.F32 ;  /* 0x000000400606724a */ /* 0x008fc40001000000 */
[-C--:B------:R-:W-:Y:S02]  /*8e10*/  FMUL2 R4, R4.F32x2.HI_LO, R64.reuse.F32 ;  /* 0x000000400404724a */ /* 0x080fe40001000000 */
        /* <DEDUP_REMOVED lines=34> */
[----:B----4-:R-:W-:Y:S02]  /*9040*/  PRMT R56, R21, 0x5410, R22 ;  /* 0x0000541015387816 */ /* 0x010fe40000000016 */
[----:B------:R-:W-:Y:S01]  /*9050*/  PRMT R57, R25, 0x5410, R26 ;  /* 0x0000541019397816 */ /* 0x000fe2000000001a */
[----:B------:R3:W-:Y:S01]  /*9060*/  STS.128 [R51], R44 ;  /* 0x0000002c33007388 */ /* 0x0007e20000000c00 */
[----:B------:R-:W-:Y:S02]  /*9070*/  PRMT R58, R29, 0x5410, R30 ;  /* 0x000054101d3a7816 */ /* 0x000fe4000000001e */
[----:B------:R-:W-:Y:S02]  /*9080*/  PRMT R59, R33, 0x5410, R34 ;  /* 0x00005410213b7816 */ /* 0x000fe40000000022 */
[----:B------:R-:W4:Y:S03]  /*9090*/  LDTM.x32 R4, tmem[UR8+0x140] ;  /* 0x00014008000479ee */ /* 0x000f2600082c0000 */
[----:B------:R5:W-:Y:S01]  /*90a0*/  STS.128 [R41], R56 ;  /* 0x0000003829007388 */ /* 0x000be20000000c00 */
[----:B----4-:R-:W-:-:S02]  /*90b0*/  FMUL2 R6, R6.F32x2.HI_LO, R64.F32 ;  /* 0x000000400606724a */ /* 0x010fc40001000000 */
        /* <DEDUP_REMOVED lines=35> */
[----:B---3--:R-:W-:Y:S02]  /*92f0*/  PRMT R44, R21, 0x5410, R22 ;  /* 0x00005410152c7816 */ /* 0x008fe40000000016 */
[----:B------:R-:W-:Y:S01]  /*9300*/  PRMT R45, R25, 0x5410, R26 ;  /* 0x00005410192d7816 */ /* 0x000fe2000000001a */
[----:B------:R5:W-:Y:S01]  /*9310*/  STS.128 [R50], R36 ;  /* 0x0000002432007388 */ /* 0x000be20000000c00 */
[----:B------:R-:W-:Y:S02]  /*9320*/  PRMT R46, R29, 0x5410, R30 ;  /* 0x000054101d2e7816 */ /* 0x000fe4000000001e */
[----:B------:R-:W-:Y:S02]  /*9330*/  PRMT R47, R33, 0x5410, R34 ;  /* 0x00005410212f7816 */ /* 0x000fe40000000022 */
[----:B------:R-:W3:Y:S01]  /*9340*/  LDTM.x32 R4, tmem[UR8+0x160] ;  /* 0x00016008000479ee */ /* 0x000ee200082c0000 */
[----:B------:R-:W4:Y:S02]  /*9350*/  LDCU UR8, c[0x0][0x380] ;  /* 0x00007000ff0877ac */ /* 0x000f240008000800 */
        /* <DEDUP_REMOVED lines=31> */
[----:B------:R-:W3:Y:S01]  /*9550*/  @P1 LDC R12, c[0x0][0x600] ;  /* 0x00018000ff0c1b82 */ /* 0x000ee20000000800 */
[----:B------:R-:W-:-:S02]  /*9560*/  F2FP.SATFINITE.E4M3.F32.PACK_AB_MERGE_C R32, R33, R32, RZ ;  /* 0x000000202120723e */ /* 0x000fc400048070ff */
[----:B------:R-:W-:Y:S02]  /*9570*/  F2FP.SATFINITE.E4M3.F32.PACK_AB_MERGE_C R7, R35, R34, RZ ;  /* 0x000000222307723e */ /* 0x000fe400048070ff */
[----:B------:R-:W-:Y:S02]  /*9580*/  PRMT R9, R9, 0x5410, R10 ;  /* 0x0000541009097816 */ /* 0x000fe4000000000a */
[----:B------:R-:W-:Y:S02]  /*9590*/  PRMT R8, R5, 0x5410, R6 ;  /* 0x0000541005087816 */ /* 0x000fe40000000006 */
[----:B------:R-:W-:Y:S01]  /*95a0*/  PRMT R10, R13, 0x5410, R14 ;  /* 0x000054100d0a7816 */ /* 0x000fe2000000000e */
[----:B------:R-:W-:Y:S01]  /*95b0*/  IMAD.SHL.U32 R13, R48, 0x80, RZ ;  /* 0x00000080300d7824 */ /* 0x000fe200078e00ff */
[----:B------:R-:W-:Y:S01]  /*95c0*/  PRMT R11, R16, 0x5410, R11 ;  /* 0x00005410100b7816 */ /* 0x000fe2000000000b */
[----:B--2---:R-:W-:Y:S01]  /*95d0*/  @P1 FADD R14, R63, -8 ;  /* 0xc10000003f0e1421 */ /* 0x004fe20000000000 */
[----:B------:R-:W-:-:S02]  /*95e0*/  PRMT R4, R21, 0x5410, R4 ;  /* 0x0000541015047816 */ /* 0x000fc40000000004 */
[----:B------:R-:W-:Y:S01]  /*95f0*/  PRMT R5, R25, 0x5410, R26 ;  /* 0x0000541019057816 */ /* 0x000fe2000000001a */
[----:B------:R5:W-:Y:S01]  /*9600*/  STS.128 [R40], R8 ;  /* 0x0000000828007388 */ /* 0x000be20000000c00 */
[----:B------:R-:W-:Y:S02]  /*9610*/  PRMT R6, R29, 0x5410, R30 ;  /* 0x000054101d067816 */ /* 0x000fe4000000001e */
[----:B------:R-:W-:Y:S02]  /*9620*/  PRMT R7, R32, 0x5410, R7 ;  /* 0x0000541020077816 */ /* 0x000fe40000000007 */
[----:B----4-:R-:W-:-:S03]  /*9630*/  IADD3 R15, PT, PT, -R13, UR8, RZ ;  /* 0x000000080d0f7c10 */ /* 0x010fc6000fffe1ff */
[----:B------:R5:W-:Y:S01]  /*9640*/  STS.128 [R2], R4 ;  /* 0x0000000402007388 */ /* 0x000be20000000c00 */
[----:B------:R-:W-:Y:S01]  /*9650*/  ISETP.GT.AND P0, PT, R15, R62, PT ;  /* 0x0000003e0f00720c */ /* 0x000fe20003f04270 */
[----:B---3--:R-:W-:Y:S01]  /*9660*/  @P1 FFMA R12, R61, R12, R14 ;  /* 0x0000000c3d0c1223 */ /* 0x008fe2000000000e */
[----:B------:R2:W-:Y:S06]  /*9670*/  MEMBAR.ALL.CTA ;  /* 0x0000000000007992 */ /* 0x0005ec0000008000 */
[----:B--2---:R-:W2:Y:S02]  /*9680*/  FENCE.VIEW.ASYNC.S ;  /* 0x00000000000073c6 */ /* 0x004ea40000000000 */
[----:B--2---:R-:W-:Y:S01]  /*9690*/  SYNCS.ARRIVE.TRANS64.ART0 RZ, [R3+URZ+0xd8], R0 ;  /* 0x0000d80003ff79a7 */ /* 0x004fe200085000ff */
[----:B------:R2:W-:Y:S02]  /*96a0*/  SYNCS.ARRIVE.TRANS64.ART0 RZ, [R3+URZ+0x110], R0 ;  /* 0x0001100003ff79a7 */ /* 0x0005e400085000ff */
[----:B--2---:R-:W-:-:S02]  /*96b0*/  IMAD.MOV.U32 R0, RZ, RZ, -0x800000 ;  /* 0xff800000ff007424 */ /* 0x004fc400078e00ff */
[----:B------:R-:W-:Y:S01]  /*96c0*/  @P1 FMUL R0, R12, 0.69314718246459960938 ;  /* 0x3f3172180c001820 */ /* 0x000fe20000400000 */
[----:B-----5:R-:W-:Y:S06]  /*96d0*/  @!P0 BRA `(.L_x_58) ;  /* 0x0000000000488947 */ /* 0x020fec0003800000 */
[----:B------:R-:W2:Y:S01]  /*96e0*/  LDC.64 R6, c[0x0][0x3c8] ;  /* 0x0000f200ff067b82 */ /* 0x000ea20000000a00 */
[----:B------:R-:W-:Y:S01]  /*96f0*/  USHF.R.S32.HI UR8, URZ, 0x1f, UR18 ;  /* 0x0000001fff087899 */ /* 0x000fe20008011412 */
[----:B------:R-:W-:Y:S01]  /*9700*/  IADD3 R10, P0, PT, R62, R13, RZ ;  /* 0x0000000d3e0a7210 */ /* 0x000fe20007f1e0ff */
[----:B------:R-:W-:-:S03]  /*9710*/  USHF.R.S32.HI UR17, URZ, 0x1f, UR16 ;  /* 0x0000001fff117899 */ /* 0x000fc60008011410 */
[----:B------:R-:W-:Y:S02]  /*9720*/  LEA.HI.X.SX32 R11, R13, RZ, 0x1, P0 ;  /* 0x000000ff0d0b7211 */ /* 0x000fe400000f0eff */
[----:B------:R-:W3:Y:S01]  /*9730*/  LDC.64 R4, c[0x0][0x3d0] ;  /* 0x0000f400ff047b82 */ /* 0x000ee20000000a00 */
[----:B--2---:R-:W-:-:S03]  /*9740*/  IMAD R8, R6, UR8, RZ ;  /* 0x0000000806087c24 */ /* 0x004fc6000f8e02ff */
[----:B------:R-:W2:Y:S01]  /*9750*/  LDCU.64 UR8, c[0x0][0x3b0] ;  /* 0x00007600ff0877ac */ /* 0x000ea20008000a00 */
[----:B------:R-:W-:-:S04]  /*9760*/  IMAD.WIDE.U32 R10, R6, UR18, R10 ;  /* 0x00000012060a7c25 */ /* 0x000fc8000f8e000a */
[----:B------:R-:W-:Y:S02]  /*9770*/  IMAD R7, R7, UR18, R8 ;  /* 0x0000001207077c24 */ /* 0x000fe4000f8e0208 */
[----:B---3--:R-:W-:-:S03]  /*9780*/  IMAD R6, R4, UR17, RZ ;  /* 0x0000001104067c24 */ /* 0x008fc6000f8e02ff */
[----:B------:R-:W-:Y:S01]  /*9790*/  IADD3 R11, PT, PT, R11, R7, RZ ;  /* 0x000000070b0b7210 */ /* 0x000fe20007ffe0ff */
[----:B------:R-:W-:Y:S02]  /*97a0*/  IMAD R5, R5, UR16, R6 ;  /* 0x0000001005057c24 */ /* 0x000fe4000f8e0206 */
[----:B------:R-:W-:-:S05]  /*97b0*/  IMAD.WIDE.U32 R10, R4, UR16, R10 ;  /* 0x00000010040a7c25 */ /* 0x000fca000f8e000a */
[----:B------:R-:W-:Y:S02]  /*97c0*/  IADD3 R5, PT, PT, R11, R5, RZ ;  /* 0x000000050b057210 */ /* 0x000fe40007ffe0ff */
[----:B--2---:R-:W-:-:S04]  /*97d0*/  LEA R4, P0, R10, UR8, 0x2 ;  /* 0x000000080a047c11 */ /* 0x004fc8000f8010ff */
[----:B------:R-:W-:-:S05]  /*97e0*/  LEA.HI.X R5, R10, UR9, R5, 0x2, P0 ;  /* 0x000000090a057c11 */ /* 0x000fca00080f1405 */
[----:B------:R2:W-:Y:S04]  /*97f0*/  STG.E desc[UR14][R4.64], R0 ;  /* 0x0000000004007986 */ /* 0x0005e8000c10190e */
.L_x_58:
[----:B-1----:R-:W-:Y:S05]  /*9800*/  BSYNC.RECONVERGENT B0 ;  /* 0x0000000000007941 */ /* 0x002fea0003800200 */
.L_x_57:
[----:B------:R-:W1:Y:S01]  /*9810*/  LDCU UR16, c[0x0][0x610] ;  /* 0x0000c200ff1077ac */ /* 0x000e620008000800 */
[----:B------:R-:W3:Y:S01]  /*9820*/  LDC R48, c[0x0][0x60c] ;  /* 0x00018300ff307b82 */ /* 0x000ee20000000800 */
[----:B------:R-:W-:Y:S01]  /*9830*/  LOP3.LUT R43, R43, 0x1, RZ, 0x3c, !PT ;  /* 0x000000012b2b7812 */ /* 0x000fe200078e3cff */
[----:B------:R-:W-:Y:S01]  /*9840*/  UIADD3 UR13, UPT, UPT, UR12, UR13, URZ ;  /* 0x0000000d0c0d7290 */ /* 0x000fe2000fffe0ff */
[----:B------:R-:W4:Y:S03]  /*9850*/  LDCU.64 UR8, c[0x0][0x618] ;  /* 0x0000c300ff0877ac */ /* 0x000f260008000a00 */
[----:B-1----:R-:W-:-:S04]  /*9860*/  UIMAD.WIDE.U32 UR16, UR13, UR16, URZ ;  /* 0x000000100d1072a5 */ /* 0x002fc8000f8e00ff */
[----:B------:R-:W-:-:S04]  /*9870*/  UIADD3 UR16, UPT, UPT, UR13, -UR17, URZ ;  /* 0x800000110d107290 */ /* 0x000fc8000fffe0ff */
[----:B------:R-:W-:-:S04]  /*9880*/  USHF.R.U32.HI UR16, URZ, UR7, UR16 ;  /* 0x00000007ff107299 */ /* 0x000fc80008011610 */
[----:B------:R-:W-:-:S04]  /*9890*/  UIADD3 UR17, UPT, UPT, UR17, UR16, URZ ;  /* 0x0000001011117290 */ /* 0x000fc8000fffe0ff */
[----:B------:R-:W-:-:S04]  /*98a0*/  USHF.R.U32.HI UR17, URZ, UR6, UR17 ;  /* 0x00000006ff117299 */ /* 0x000fc80008011611 */
[----:B----4-:R-:W-:Y:S01]  /*98b0*/  UIMAD.WIDE.U32 UR18, UR17, UR9, URZ ;  /* 0x00000009111272a5 */ /* 0x010fe2000f8e00ff */
[----:B------:R-:W1:Y:S01]  /*98c0*/  LDCU UR9, c[0x0][0x624] ;  /* 0x0000c480ff0977ac */ /* 0x000e620008000800 */
[----:B--2---:R-:W-:Y:S02]  /*98d0*/  IADD3 R5, PT, PT, RZ, -UR17, RZ ;  /* 0x80000011ff057c10 */ /* 0x004fe4000fffe0ff */
[----:B------:R-:W-:-:S03]  /*98e0*/  UIADD3 UR16, UPT, UPT, UR17, -UR19, URZ ;  /* 0x8000001311107290 */ /* 0x000fc6000fffe0ff */
[----:B---3--:R-:W-:Y:S01]  /*98f0*/  IMAD R48, R48, R5, UR13 ;  /* 0x0000000d30307e24 */ /* 0x008fe2000f8e0205 */
[----:B------:R-:W-:-:S04]  /*9900*/  USHF.R.U32.HI UR16, URZ, UR5, UR16 ;  /* 0x00000005ff107299 */ /* 0x000fc80008011610 */
[----:B------:R-:W-:-:S04]  /*9910*/  UIADD3 UR16, UPT, UPT, UR19, UR16, URZ ;  /* 0x0000001013107290 */ /* 0x000fc8000fffe0ff */
[----:B------:R-:W-:Y:S02]  /*9920*/  USHF.R.U32.HI UR16, URZ, UR4, UR16 ;  /* 0x00000004ff107299 */ /* 0x000fe40008011610 */
[----:B-1----:R-:W-:Y:S02]  /*9930*/  UISETP.GE.AND UP0, UPT, UR13, UR9, UPT ;  /* 0x000000090d00728c */ /* 0x002fe4000bf06270 */
[----:B------:R-:W-:-:S04]  /*9940*/  UIADD3 UR18, UPT, UPT, -UR16, URZ, URZ ;  /* 0x000000ff10127290 */ /* 0x000fc8000fffe1ff */
[----:B------:R-:W-:-:S03]  /*9950*/  UIMAD UR18, UR8, UR18, UR17 ;  /* 0x00000012081272a4 */ /* 0x000fc6000f8e0211 */
[----:B------:R-:W-:Y:S09]  /*9960*/  BRA.U !UP0, `(.L_x_59) ;  /* 0xffffffe908a07547 */ /* 0x000ff2000b83ffff */
.L_x_51:
[----:B------:R-:W-:-:S04]  /*9970*/  SHF.L.U32 R4, R55, 0x1f, RZ ;  /* 0x0000001f37047819 */ /* 0x000fc800000006ff */
[----:B------:R-:W1:Y:S02]  /*9980*/  SYNCS.PHASECHK.TRANS64.TRYWAIT P0, [R3+URZ+0x118], R4 ;  /* 0x00011804030075a7 */ /* 0x000e6400080011ff */
[----:B-1----:R-:W-:Y:S05]  /*9990*/  @!P0 BRA `(.L_x_60) ;  /* 0x0000000800c48947 */ /* 0x002fea0003800000 */
.L_x_112:
[----:B------:R-:W-:Y:S06]  /*99a0*/  BAR.ARV 0x2, 0x120 ;  /* 0x0084800000007b1d */ /* 0x000fec0000002000 */
[----:B------:R-:W-:Y:S05]  /*99b0*/  EXIT ;  /* 0x000000000000794d */ /* 0x000fea0003800000 */
.L_x_6:
[----:B------:R-:W-:Y:S02]  /*99c0*/  MOV R2, UR19 ;  /* 0x0000001300027c02 */ /* 0x000fe40008000f00 */
[----:B------:R-:W-:-:S07]  /*99d0*/  MOV R7, R6 ;  /* 0x0000000600077202 */ /* 0x000fce0000000f00 */
.L_x_61:
[----:B--2---:R2:W3:Y:S02]  /*99e0*/  SYNCS.PHASECHK.TRANS64.TRYWAIT P0, [R2+URZ+0x110], R7 ;  /* 0x00011007020075a7 */ /* 0x0044e400080011ff */
[----:B---3--:R-:W-:Y:S05]  /*99f0*/  @!P0 NANOSLEEP.SYNCS 0x989680 ;  /* 0x009896800000895d */ /* 0x008fea0003900000 */
[----:B------:R-:W3:Y:S02]  /*9a00*/  @!P0 SYNCS.PHASECHK.TRANS64 P0, [R2+URZ+0x110], R7 ;  /* 0x00011007020085a7 */ /* 0x000ee400080010ff */
[----:B---3--:R-:W-:Y:S05]  /*9a10*/  @!P0 BRA `(.L_x_61) ;  /* 0xfffffffc00f08947 */ /* 0x008fea000383ffff */
[----:B------:R-:W-:Y:S05]  /*9a20*/  BRA `(.L_x_62) ;  /* 0xffffff7000207947 */ /* 0x000fea000383ffff */
.L_x_13:
[----:B------:R-:W-:Y:S02]  /*9a30*/  MOV R2, UR16 ;  /* 0x0000001000027c02 */ /* 0x000fe40008000f00 */
[----:B------:R-:W-:-:S07]  /*9a40*/  MOV R5, R4 ;  /* 0x0000000400057202 */ /* 0x000fce0000000f00 */
.L_x_63:
[----:B-1----:R1:W2:Y:S02]  /*9a50*/  SYNCS.PHASECHK.TRANS64.TRYWAIT P0, [R2+URZ], R5 ;  /* 0x00000005020075a7 */ /* 0x0022a400080011ff */
[----:B--2---:R-:W-:Y:S05]  /*9a60*/  @!P0 NANOSLEEP.SYNCS 0x989680 ;  /* 0x009896800000895d */ /* 0x004fea0003900000 */
[----:B------:R-:W2:Y:S02]  /*9a70*/  @!P0 SYNCS.PHASECHK.TRANS64 P0, [R2+URZ], R5 ;  /* 0x00000005020085a7 */ /* 0x000ea400080010ff */
[----:B--2---:R-:W-:Y:S05]  /*9a80*/  @!P0 BRA `(.L_x_63) ;  /* 0xfffffffc00f08947 */ /* 0x004fea000383ffff */
[----:B------:R-:W-:Y:S05]  /*9a90*/  BRA `(.L_x_64) ;  /* 0xffffff7800487947 */ /* 0x000fea000383ffff */
.L_x_14:
[----:B-1----:R-:W-:Y:S02]  /*9aa0*/  MOV R2, UR12 ;  /* 0x0000000c00027c02 */ /* 0x002fe40008000f00 */
[----:B------:R-:W-:-:S07]  /*9ab0*/  MOV R5, R4 ;  /* 0x0000000400057202 */ /* 0x000fce0000000f00 */
.L_x_65:
[----:B-1----:R1:W2:Y:S02]  /*9ac0*/  SYNCS.PHASECHK.TRANS64.TRYWAIT P0, [R2+URZ+0x10], R5 ;  /* 0x00001005020075a7 */ /* 0x0022a400080011ff */
[----:B--2---:R-:W-:Y:S05]  /*9ad0*/  @!P0 NANOSLEEP.SYNCS 0x989680 ;  /* 0x009896800000895d */ /* 0x004fea0003900000 */
[----:B------:R-:W2:Y:S02]  /*9ae0*/  @!P0 SYNCS.PHASECHK.TRANS64 P0, [R2+URZ+0x10], R5 ;  /* 0x00001005020085a7 */ /* 0x000ea400080010ff */
[----:B--2---:R-:W-:Y:S05]  /*9af0*/  @!P0 BRA `(.L_x_65) ;  /* 0xfffffffc00f08947 */ /* 0x004fea000383ffff */
[----:B------:R-:W-:Y:S05]  /*9b00*/  BRA `(.L_x_66) ;  /* 0xffffff7800447947 */ /* 0x000fea000383ffff */
.L_x_16:
[----:B------:R-:W-:Y:S02]  /*9b10*/  MOV R6, UR17 ;  /* 0x0000001100067c02 */ /* 0x000fe40008000f00 */
[----:B------:R-:W-:Y:S07]  /*9b20*/  MOV R14, R15 ;  /* 0x0000000f000e7202 */ /* 0x000fee0000000f00 */
.L_x_67:
[----:B--2---:R2:W3:Y:S02]  /*9b30*/  SYNCS.PHASECHK.TRANS64.TRYWAIT P0, [R6+URZ+0x10], R15 ;  /* 0x0000100f060075a7 */ /* 0x0044e400080011ff */
[----:B---3--:R-:W-:Y:S05]  /*9b40*/  @!P0 NANOSLEEP.SYNCS 0x989680 ;  /* 0x009896800000895d */ /* 0x008fea0003900000 */
[----:B------:R-:W3:Y:S02]  /*9b50*/  @!P0 SYNCS.PHASECHK.TRANS64 P0, [R6+URZ+0x10], R15 ;  /* 0x0000100f060085a7 */ /* 0x000ee400080010ff */
[----:B---3--:R-:W-:Y:S05]  /*9b60*/  @!P0 BRA `(.L_x_67) ;  /* 0xfffffffc00f08947 */ /* 0x008fea000383ffff */
[----:B------:R-:W-:Y:S05]  /*9b70*/  BRA `(.L_x_68) ;  /* 0xffffff7800c07947 */ /* 0x000fea000383ffff */
.L_x_17:
[----:B------:R-:W-:Y:S02]  /*9b80*/  MOV R7, UR16 ;  /* 0x0000001000077c02 */ /* 0x000fe40008000f00 */
[----:B------:R-:W-:Y:S07]  /*9b90*/  MOV R8, R9 ;  /* 0x0000000900087202 */ /* 0x000fee0000000f00 */
.L_x_69:
[----:B-1----:R1:W2:Y:S02]  /*9ba0*/  SYNCS.PHASECHK.TRANS64.TRYWAIT P0, [R7+URZ+0xd8], R9 ;  /* 0x0000d809070075a7 */ /* 0x0022a400080011ff */
[----:B--2---:R-:W-:Y:S05]  /*9bb0*/  @!P0 NANOSLEEP.SYNCS 0x989680 ;  /* 0x009896800000895d */ /* 0x004fea0003900000 */
[----:B------:R-:W2:Y:S02]  /*9bc0*/  @!P0 SYNCS.PHASECHK.TRANS64 P0, [R7+URZ+0xd8], R9 ;  /* 0x0000d809070085a7 */ /* 0x000ea400080010ff */
[----:B--2---:R-:W-:Y:S05]  /*9bd0*/  @!P0 BRA `(.L_x_69) ;  /* 0xfffffffc00f08947 */ /* 0x004fea000383ffff */
[----:B------:R-:W-:Y:S05]  /*9be0*/  BRA `(.L_x_70) ;  /* 0xffffff7c00087947 */ /* 0x000fea000383ffff */
.L_x_18:
[----:B------:R-:W-:Y:S02]  /*9bf0*/  MOV R7, UR16 ;  /* 0x0000001000077c02 */ /* 0x000fe40008000f00 */
[----:B------:R-:W-:Y:S07]  /*9c00*/  MOV R8, R9 ;  /* 0x0000000900087202 */ /* 0x000fee0000000f00 */
.L_x_71:
[----:B-1----:R1:W2:Y:S02]  /*9c10*/  SYNCS.PHASECHK.TRANS64.TRYWAIT P0, [R7+URZ+0xe0], R9 ;  /* 0x0000e009070075a7 */ /* 0x0022a400080011ff */
[----:B--2---:R-:W-:Y:S05]  /*9c20*/  @!P0 NANOSLEEP.SYNCS 0x989680 ;  /* 0x009896800000895d */ /* 0x004fea0003900000 */
[----:B------:R-:W2:Y:S02]  /*9c30*/  @!P0 SYNCS.PHASECHK.TRANS64 P0, [R7+URZ+0xe0], R9 ;  /* 0x0000e009070085a7 */ /* 0x000ea400080010ff */
[----:B--2---:R-:W-:Y:S05]  /*9c40*/  @!P0 BRA `(.L_x_71) ;  /* 0xfffffffc00f08947 */ /* 0x004fea000383ffff */
[----:B------:R-:W-:Y:S05]  /*9c50*/  BRA `(.L_x_72) ;  /* 0xffffff7c00307947 */ /* 0x000fea000383ffff */
.L_x_19:
[----:B------:R-:W-:Y:S02]  /*9c60*/  MOV R6, UR8 ;  /* 0x0000000800067c02 */ /* 0x000fe40008000f00 */
[----:B------:R-:W-:Y:S07]  /*9c70*/  MOV R8, R9 ;  /* 0x0000000900087202 */ /* 0x000fee0000000f00 */
.L_x_73:
[----:B-1----:R1:W2:Y:S02]  /*9c80*/  SYNCS.PHASECHK.TRANS64.TRYWAIT P0, [R6+URZ+0x10], R9 ;  /* 0x00001009060075a7 */ /* 0x0022a400080011ff */
[----:B--2---:R-:W-:Y:S05]  /*9c90*/  @!P0 NANOSLEEP.SYNCS 0x989680 ;  /* 0x009896800000895d */ /* 0x004fea0003900000 */
[----:B------:R-:W2:Y:S02]  /*9ca0*/  @!P0 SYNCS.PHASECHK.TRANS64 P0, [R6+URZ+0x10], R9 ;  /* 0x00001009060085a7 */ /* 0x000ea400080010ff */
[----:B--2---:R-:W-:Y:S05]  /*9cb0*/  @!P0 BRA `(.L_x_73) ;  /* 0xfffffffc00f08947 */ /* 0x004fea000383ffff */
[----:B------:R-:W-:Y:S05]  /*9cc0*/  BRA `(.L_x_74) ;  /* 0xffffff7c002c7947 */ /* 0x000fea000383ffff */
.L_x_21:
[----:B------:R-:W-:Y:S02]  /*9cd0*/  MOV R2, UR17 ;  /* 0x0000001100027c02 */ /* 0x000fe40008000f00 */
[----:B------:R-:W-:-:S07]  /*9ce0*/  MOV R5, R4 ;  /* 0x0000000400057202 */ /* 0x000fce0000000f00 */
.L_x_75:
[----:B---3--:R3:W4:Y:S02]  /*9cf0*/  SYNCS.PHASECHK.TRANS64.TRYWAIT P0, [R2+URZ+0x10], R5 ;  /* 0x00001005020075a7 */ /* 0x00872400080011ff */
[----:B----4-:R-:W-:Y:S05]  /*9d00*/  @!P0 NANOSLEEP.SYNCS 0x989680 ;  /* 0x009896800000895d */ /* 0x010fea0003900000 */
[----:B------:R-:W4:Y:S02]  /*9d10*/  @!P0 SYNCS.PHASECHK.TRANS64 P0, [R2+URZ+0x10], R5 ;  /* 0x00001005020085a7 */ /* 0x000f2400080010ff */
[----:B----4-:R-:W-:Y:S05]  /*9d20*/  @!P0 BRA `(.L_x_75) ;  /* 0xfffffffc00f08947 */ /* 0x010fea000383ffff */
[----:B------:R-:W-:Y:S05]  /*9d30*/  BRA `(.L_x_76) ;  /* 0xffffff7c00a87947 */ /* 0x000fea000383ffff */
.L_x_22:
[----:B------:R-:W-:Y:S02]  /*9d40*/  MOV R2, UR16 ;  /* 0x0000001000027c02 */ /* 0x000fe40008000f00 */
[-C--:B------:R-:W-:Y:S02]  /*9d50*/  MOV R4, R3.reuse ;  /* 0x0000000300047202 */ /* 0x080fe40000000f00 */
[----:B------:R-:W-:-:S07]  /*9d60*/  MOV R5, R3 ;  /* 0x0000000300057202 */ /* 0x000fce0000000f00 */
.L_x_77:
[----:B-1----:R1:W2:Y:S02]  /*9d70*/  SYNCS.PHASECHK.TRANS64.TRYWAIT P0, [R2+URZ+0xd8], R5 ;  /* 0x0000d805020075a7 */ /* 0x0022a400080011ff */
[----:B--2---:R-:W-:Y:S05]  /*9d80*/  @!P0 NANOSLEEP.SYNCS 0x989680 ;  /* 0x009896800000895d */ /* 0x004fea0003900000 */
[----:B------:R-:W2:Y:S02]  /*9d90*/  @!P0 SYNCS.PHASECHK.TRANS64 P0, [R2+URZ+0xd8], R5 ;  /* 0x0000d805020085a7 */ /* 0x000ea400080010ff */
[----:B--2---:R-:W-:Y:S05]  /*9da0*/  @!P0 BRA `(.L_x_77) ;  /* 0xfffffffc00f08947 */ /* 0x004fea000383ffff */
[----:B------:R-:W-:Y:S05]  /*9db0*/  BRA `(.L_x_78) ;  /* 0xffffff7c00ec7947 */ /* 0x000fea000383ffff */
.L_x_23:
[----:B-1----:R-:W-:Y:S02]  /*9dc0*/  MOV R2, UR16 ;  /* 0x0000001000027c02 */ /* 0x002fe40008000f00 */
[-C--:B------:R-:W-:Y:S02]  /*9dd0*/  MOV R4, R3.reuse ;  /* 0x0000000300047202 */ /* 0x080fe40000000f00 */
[----:B------:R-:W-:-:S07]  /*9de0*/  MOV R5, R3 ;  /* 0x0000000300057202 */ /* 0x000fce0000000f00 */
.L_x_79:
[----:B-1----:R1:W2:Y:S02]  /*9df0*/  SYNCS.PHASECHK.TRANS64.TRYWAIT P0, [R2+URZ+0xe0], R5 ;  /* 0x0000e005020075a7 */ /* 0x0022a400080011ff */
[----:B--2---:R-:W-:Y:S05]  /*9e00*/  @!P0 NANOSLEEP.SYNCS 0x989680 ;  /* 0x009896800000895d */ /* 0x004fea0003900000 */
[----:B------:R-:W2:Y:S02]  /*9e10*/  @!P0 SYNCS.PHASECHK.TRANS64 P0, [R2+URZ+0xe0], R5 ;  /* 0x0000e005020085a7 */ /* 0x000ea400080010ff */
[----:B--2---:R-:W-:Y:S05]  /*9e20*/  @!P0 BRA `(.L_x_79) ;  /* 0xfffffffc00f08947 */ /* 0x004fea000383ffff */
[----:B------:R-:W-:Y:S05]  /*9e30*/  BRA `(.L_x_80) ;  /* 0xffffff7c00e07947 */ /* 0x000fea000383ffff */
.L_x_30:
[----:B------:R-:W-:Y:S02]  /*9e40*/  MOV R2, UR10 ;  /* 0x0000000a00027c02 */ /* 0x000fe40008000f00 */
[----:B------:R-:W-:-:S07]  /*9e50*/  MOV R9, R8 ;  /* 0x0000000800097202 */ /* 0x000fce0000000f00 */
.L_x_81:
[----:B-1----:R1:W3:Y:S02]  /*9e60*/  SYNCS.PHASECHK.TRANS64.TRYWAIT P0, [R2+URZ+0x70], R9 ;  /* 0x00007009020075a7 */ /* 0x0022e400080011ff */
[----:B---3--:R-:W-:Y:S05]  /*9e70*/  @!P0 NANOSLEEP.SYNCS 0x989680 ;  /* 0x009896800000895d */ /* 0x008fea0003900000 */
[----:B------:R-:W3:Y:S02]  /*9e80*/  @!P0 SYNCS.PHASECHK.TRANS64 P0, [R2+URZ+0x70], R9 ;  /* 0x00007009020085a7 */ /* 0x000ee400080010ff */
[----:B---3--:R-:W-:Y:S05]  /*9e90*/  @!P0 BRA `(.L_x_81) ;  /* 0xfffffffc00f08947 */ /* 0x008fea000383ffff */
[----:B------:R-:W-:Y:S05]  /*9ea0*/  BRA `(.L_x_82) ;  /* 0xffffff8400d07947 */ /* 0x000fea000383ffff */
.L_x_31:
[----:B------:R-:W-:Y:S02]  /*9eb0*/  MOV R2, UR9 ;  /* 0x0000000900027c02 */ /* 0x000fe40008000f00 */
[----:B------:R-:W-:-:S07]  /*9ec0*/  MOV R9, R8 ;  /* 0x0000000800097202 */ /* 0x000fce0000000f00 */
.L_x_83:
[----:B-1----:R1:W2:Y:S02]  /*9ed0*/  SYNCS.PHASECHK.TRANS64.TRYWAIT P0, [R2+URZ+0x8], R9 ;  /* 0x00000809020075a7 */ /* 0x0022a400080011ff */
[----:B--2---:R-:W-:Y:S05]  /*9ee0*/  @!P0 NANOSLEEP.SYNCS 0x989680 ;  /* 0x009896800000895d */ /* 0x004fea0003900000 */
[----:B------:R-:W2:Y:S02]  /*9ef0*/  @!P0 SYNCS.PHASECHK.TRANS64 P0, [R2+URZ+0x8], R9 ;  /* 0x00000809020085a7 */ /* 0x000ea400080010ff */
[----:B--2---:R-:W-:Y:S05]  /*9f00*/  @!P0 BRA `(.L_x_83) ;  /* 0xfffffffc00f08947 */ /* 0x004fea000383ffff */
[----:B------:R-:W-:Y:S05]  /*9f10*/  BRA `(.L_x_84) ;  /* 0xffffff8400e87947 */ /* 0x000fea000383ffff */
.L_x_32:
[----:B------:R-:W-:Y:S02]  /*9f20*/  MOV R2, UR18 ;  /* 0x0000001200027c02 */ /* 0x000fe40008000f00 */
[----:B------:R-:W-:-:S07]  /*9f30*/  MOV R9, R8 ;  /* 0x0000000800097202 */ /* 0x000fce0000000f00 */
.L_x_85:
[----:B-1----:R1:W2:Y:S02]  /*9f40*/  SYNCS.PHASECHK.TRANS64.TRYWAIT P0, [R2+URZ+0x70], R9 ;  /* 0x00007009020075a7 */ /* 0x0022a400080011ff */
[----:B--2---:R-:W-:Y:S05]  /*9f50*/  @!P0 NANOSLEEP.SYNCS 0x989680 ;  /* 0x009896800000895d */ /* 0x004fea0003900000 */
[----:B------:R-:W2:Y:S02]  /*9f60*/  @!P0 SYNCS.PHASECHK.TRANS64 P0, [R2+URZ+0x70], R9 ;  /* 0x00007009020085a7 */ /* 0x000ea400080010ff */
[----:B--2---:R-:W-:Y:S05]  /*9f70*/  @!P0 BRA `(.L_x_85) ;  /* 0xfffffffc00f08947 */ /* 0x004fea000383ffff */
[----:B------:R-:W-:Y:S05]  /*9f80*/  BRA `(.L_x_86) ;  /* 0xffffff88001c7947 */ /* 0x000fea000383ffff */
.L_x_34:
[----:B------:R-:W-:Y:S02]  /*9f90*/  MOV R2, UR16 ;  /* 0x0000001000027c02 */ /* 0x000fe40008000f00 */
[----:B------:R-:W-:-:S07]  /*9fa0*/  MOV R9, R8 ;  /* 0x0000000800097202 */ /* 0x000fce0000000f00 */
.L_x_87:
[----:B-1----:R1:W2:Y:S02]  /*9fb0*/  SYNCS.PHASECHK.TRANS64.TRYWAIT P0, [R2+URZ+0x70], R9 ;  /* 0x00007009020075a7 */ /* 0x0022a400080011ff */
[----:B--2---:R-:W-:Y:S05]  /*9fc0*/  @!P0 NANOSLEEP.SYNCS 0x989680 ;  /* 0x009896800000895d */ /* 0x004fea0003900000 */
[----:B------:R-:W2:Y:S02]  /*9fd0*/  @!P0 SYNCS.PHASECHK.TRANS64 P0, [R2+URZ+0x70], R9 ;  /* 0x00007009020085a7 */ /* 0x000ea400080010ff */
[----:B--2---:R-:W-:Y:S05]  /*9fe0*/  @!P0 BRA `(.L_x_87) ;  /* 0xfffffffc00f08947 */ /* 0x004fea000383ffff */
[----:B------:R-:W-:Y:S05]  /*9ff0*/  BRA `(.L_x_88) ;  /* 0xffffff88008c7947 */ /* 0x000fea000383ffff */
.L_x_35:
[----:B------:R-:W-:Y:S02]  /*a000*/  MOV R2, UR8 ;  /* 0x0000000800027c02 */ /* 0x000fe40008000f00 */
[-C--:B------:R-:W-:Y:S02]  /*a010*/  MOV R8, R5.reuse ;  /* 0x0000000500087202 */ /* 0x080fe40000000f00 */
[----:B------:R-:W-:-:S07]  /*a020*/  MOV R9, R5 ;  /* 0x0000000500097202 */ /* 0x000fce0000000f00 */
.L_x_89:
[----:B-1----:R1:W2:Y:S02]  /*a030*/  SYNCS.PHASECHK.TRANS64.TRYWAIT P0, [R2+URZ+0x70], R9 ;  /* 0x00007009020075a7 */ /* 0x0022a400080011ff */
[----:B--2---:R-:W-:Y:S05]  /*a040*/  @!P0 NANOSLEEP.SYNCS 0x989680 ;  /* 0x009896800000895d */ /* 0x004fea0003900000 */
[----:B------:R-:W2:Y:S02]  /*a050*/  @!P0 SYNCS.PHASECHK.TRANS64 P0, [R2+URZ+0x70], R9 ;  /* 0x00007009020085a7 */ /* 0x000ea400080010ff */
[----:B--2---:R-:W-:Y:S05]  /*a060*/  @!P0 BRA `(.L_x_89) ;  /* 0xfffffffc00f08947 */ /* 0x004fea000383ffff */
[----:B------:R-:W-:Y:S05]  /*a070*/  BRA `(.L_x_90) ;  /* 0xffffff8800b47947 */ /* 0x000fea000383ffff */
.L_x_38:
[----:B------:R-:W-:Y:S02]  /*a080*/  MOV R2, UR9 ;  /* 0x0000000900027c02 */ /* 0x000fe40008000f00 */
[----:B------:R-:W-:-:S07]  /*a090*/  MOV R5, R4 ;  /* 0x0000000400057202 */ /* 0x000fce0000000f00 */
.L_x_91:
[----:B-1----:R1:W2:Y:S02]  /*a0a0*/  SYNCS.PHASECHK.TRANS64.TRYWAIT P0, [R2+URZ+0x70], R5 ;  /* 0x00007005020075a7 */ /* 0x0022a400080011ff */
[----:B--2---:R-:W-:Y:S05]  /*a0b0*/  @!P0 NANOSLEEP.SYNCS 0x989680 ;  /* 0x009896800000895d */ /* 0x004fea0003900000 */
[----:B------:R-:W2:Y:S02]  /*a0c0*/  @!P0 SYNCS.PHASECHK.TRANS64 P0, [R2+URZ+0x70], R5 ;  /* 0x00007005020085a7 */ /* 0x000ea400080010ff */
[----:B--2---:R-:W-:Y:S05]  /*a0d0*/  @!P0 BRA `(.L_x_91) ;  /* 0xfffffffc00f08947 */ /* 0x004fea000383ffff */
[----:B------:R-:W-:Y:S05]  /*a0e0*/  BRA `(.L_x_92) ;  /* 0xffffff8c00fc7947 */ /* 0x000fea000383ffff */
.L_x_39:
[----:B------:R-:W-:Y:S02]  /*a0f0*/  MOV R2, UR8 ;  /* 0x0000000800027c02 */ /* 0x000fe40008000f00 */
[----:B------:R-:W-:-:S07]  /*a100*/  MOV R7, R6 ;  /* 0x0000000600077202 */ /* 0x000fce0000000f00 */
.L_x_93:
[----:B-1----:R1:W2:Y:S02]  /*a110*/  SYNCS.PHASECHK.TRANS64.TRYWAIT P0, [R2+URZ+0x8], R7 ;  /* 0x00000807020075a7 */ /* 0x0022a400080011ff */
[----:B--2---:R-:W-:Y:S05]  /*a120*/  @!P0 NANOSLEEP.SYNCS 0x989680 ;  /* 0x009896800000895d */ /* 0x004fea0003900000 */
[----:B------:R-:W2:Y:S02]  /*a130*/  @!P0 SYNCS.PHASECHK.TRANS64 P0, [R2+URZ+0x8], R7 ;  /* 0x00000807020085a7 */ /* 0x000ea400080010ff */
[----:B--2---:R-:W-:Y:S05]  /*a140*/  @!P0 BRA `(.L_x_93) ;  /* 0xfffffffc00f08947 */ /* 0x004fea000383ffff */
[----:B------:R-:W-:Y:S05]  /*a150*/  BRA `(.L_x_94) ;  /* 0xffffff8c00f87947 */ /* 0x000fea000383ffff */
.L_x_42:
[----:B------:R-:W-:Y:S02]  /*a160*/  MOV R2, UR11 ;  /* 0x0000000b00027c02 */ /* 0x000fe40008000f00 */
[----:B------:R-:W-:-:S07]  /*a170*/  MOV R5, R4 ;  /* 0x0000000400057202 */ /* 0x000fce0000000f00 */
.L_x_95:
[----:B-1----:R1:W2:Y:S02]  /*a180*/  SYNCS.PHASECHK.TRANS64.TRYWAIT P0, [R2+URZ+0x108], R5 ;  /* 0x00010805020075a7 */ /* 0x0022a400080011ff */
[----:B--2---:R-:W-:Y:S05]  /*a190*/  @!P0 NANOSLEEP.SYNCS 0x989680 ;  /* 0x009896800000895d */ /* 0x004fea0003900000 */
[----:B------:R-:W2:Y:S02]  /*a1a0*/  @!P0 SYNCS.PHASECHK.TRANS64 P0, [R2+URZ+0x108], R5 ;  /* 0x00010805020085a7 */ /* 0x000ea400080010ff */
[----:B--2---:R-:W-:Y:S05]  /*a1b0*/  @!P0 BRA `(.L_x_95) ;  /* 0xfffffffc00f08947 */ /* 0x004fea000383ffff */
[----:B------:R-:W-:Y:S05]  /*a1c0*/  BRA `(.L_x_96) ;  /* 0xffffff9000b47947 */ /* 0x000fea000383ffff */
.L_x_43:
[----:B------:R-:W-:Y:S02]  /*a1d0*/  MOV R4, UR11 ;  /* 0x0000000b00047c02 */ /* 0x000fe40008000f00 */
[----:B------:R-:W-:-:S07]  /*a1e0*/  MOV R7, R6 ;  /* 0x0000000600077202 */ /* 0x000fce0000000f00 */
.L_x_97:
[----:B-1----:R1:W2:Y:S02]  /*a1f0*/  SYNCS.PHASECHK.TRANS64.TRYWAIT P0, [R4+URZ+0xd0], R7 ;  /* 0x0000d007040075a7 */ /* 0x0022a400080011ff */
[----:B--2---:R-:W-:Y:S05]  /*a200*/  @!P0 NANOSLEEP.SYNCS 0x989680 ;  /* 0x009896800000895d */ /* 0x004fea0003900000 */
[----:B------:R-:W2:Y:S02]  /*a210*/  @!P0 SYNCS.PHASECHK.TRANS64 P0, [R4+URZ+0xd0], R7 ;  /* 0x0000d007040085a7 */ /* 0x000ea400080010ff */
[----:B--2---:R-:W-:Y:S05]  /*a220*/  @!P0 BRA `(.L_x_97) ;  /* 0xfffffffc00f08947 */ /* 0x004fea000383ffff */
[----:B------:R-:W-:Y:S05]  /*a230*/  BRA `(.L_x_98) ;  /* 0xffffff9000b07947 */ /* 0x000fea000383ffff */
.L_x_44:
[----:B------:R-:W-:Y:S02]  /*a240*/  MOV R4, UR11 ;  /* 0x0000000b00047c02 */ /* 0x000fe40008000f00 */
[----:B------:R-:W-:-:S07]  /*a250*/  MOV R151, R150 ;  /* 0x0000009600977202 */ /* 0x000fce0000000f00 */
.L_x_99:
[----:B-1----:R1:W2:Y:S02]  /*a260*/  SYNCS.PHASECHK.TRANS64.TRYWAIT P0, [R4+URZ+0x108], R151 ;  /* 0x00010897040075a7 */ /* 0x0022a400080011ff */
[----:B--2---:R-:W-:Y:S05]  /*a270*/  @!P0 NANOSLEEP.SYNCS 0x989680 ;  /* 0x009896800000895d */ /* 0x004fea0003900000 */
[----:B------:R-:W2:Y:S02]  /*a280*/  @!P0 SYNCS.PHASECHK.TRANS64 P0, [R4+URZ+0x108], R151 ;  /* 0x00010897040085a7 */ /* 0x000ea400080010ff */
[----:B--2---:R-:W-:Y:S05]  /*a290*/  @!P0 BRA `(.L_x_99) ;  /* 0xfffffffc00f08947 */ /* 0x004fea000383ffff */
[----:B------:R-:W-:Y:S05]  /*a2a0*/  BRA `(.L_x_100) ;  /* 0xffffffb800507947 */ /* 0x000fea000383ffff */
.L_x_46:
[----:B-1----:R-:W-:Y:S02]  /*a2b0*/  MOV R4, UR11 ;  /* 0x0000000b00047c02 */ /* 0x002fe40008000f00 */
[----:B------:R-:W-:-:S07]  /*a2c0*/  MOV R7, R6 ;  /* 0x0000000600077202 */ /* 0x000fce0000000f00 */
.L_x_101:
[----:B-1----:R1:W2:Y:S02]  /*a2d0*/  SYNCS.PHASECHK.TRANS64.TRYWAIT P0, [R4+URZ+0xd0], R7 ;  /* 0x0000d007040075a7 */ /* 0x0022a400080011ff */
[----:B--2---:R-:W-:Y:S05]  /*a2e0*/  @!P0 NANOSLEEP.SYNCS 0x989680 ;  /* 0x009896800000895d */ /* 0x004fea0003900000 */
[----:B------:R-:W2:Y:S02]  /*a2f0*/  @!P0 SYNCS.PHASECHK.TRANS64 P0, [R4+URZ+0xd0], R7 ;  /* 0x0000d007040085a7 */ /* 0x000ea400080010ff */
[----:B--2---:R-:W-:Y:S05]  /*a300*/  @!P0 BRA `(.L_x_101) ;  /* 0xfffffffc00f08947 */ /* 0x004fea000383ffff */
[----:B------:R-:W-:Y:S05]  /*a310*/  BRA `(.L_x_102) ;  /* 0xffffffb800587947 */ /* 0x000fea000383ffff */
.L_x_47:
[----:B------:R-:W-:Y:S02]  /*a320*/  MOV R4, UR11 ;  /* 0x0000000b00047c02 */ /* 0x000fe40008000f00 */
[----:B------:R-:W-:-:S07]  /*a330*/  MOV R38, R39 ;  /* 0x0000002700267202 */ /* 0x000fce0000000f00 */
.L_x_103:
[----:B-1----:R1:W2:Y:S02]  /*a340*/  SYNCS.PHASECHK.TRANS64.TRYWAIT P0, [R4+URZ+0x108], R39 ;  /* 0x00010827040075a7 */ /* 0x0022a400080011ff */
[----:B--2---:R-:W-:Y:S05]  /*a350*/  @!P0 NANOSLEEP.SYNCS 0x989680 ;  /* 0x009896800000895d */ /* 0x004fea0003900000 */
[----:B------:R-:W2:Y:S02]  /*a360*/  @!P0 SYNCS.PHASECHK.TRANS64 P0, [R4+URZ+0x108], R39 ;  /* 0x00010827040085a7 */ /* 0x000ea400080010ff */
[----:B--2---:R-:W-:Y:S05]  /*a370*/  @!P0 BRA `(.L_x_103) ;  /* 0xfffffffc00f08947 */ /* 0x004fea000383ffff */
[----:B------:R-:W-:Y:S05]  /*a380*/  BRA `(.L_x_104) ;  /* 0xffffffd400687947 */ /* 0x000fea000383ffff */
.L_x_50:
[----:B------:R-:W-:-:S07]  /*a390*/  MOV R5, R4 ;  /* 0x0000000400057202 */ /* 0x000fce0000000f00 */
.L_x_105:
[----:B-1----:R1:W2:Y:S02]  /*a3a0*/  SYNCS.PHASECHK.TRANS64.TRYWAIT P0, [R3+URZ+0x108], R5 ;  /* 0x00010805030075a7 */ /* 0x0022a400080011ff */
[----:B--2---:R-:W-:Y:S05]  /*a3b0*/  @!P0 NANOSLEEP.SYNCS 0x989680 ;  /* 0x009896800000895d */ /* 0x004fea0003900000 */
[----:B------:R-:W2:Y:S02]  /*a3c0*/  @!P0 SYNCS.PHASECHK.TRANS64 P0, [R3+URZ+0x108], R5 ;  /* 0x00010805030085a7 */ /* 0x000ea400080010ff */
[----:B--2---:R-:W-:Y:S05]  /*a3d0*/  @!P0 BRA `(.L_x_105) ;  /* 0xfffffffc00f08947 */ /* 0x004fea000383ffff */
[----:B------:R-:W-:Y:S05]  /*a3e0*/  BRA `(.L_x_106) ;  /* 0xffffffd800b87947 */ /* 0x000fea000383ffff */
.L_x_55:
[----:B------:R-:W-:-:S07]  /*a3f0*/  MOV R7, R6 ;  /* 0x0000000600077202 */ /* 0x000fce0000000f00 */
.L_x_107:
[----:B--2---:R2:W3:Y:S02]  /*a400*/  SYNCS.PHASECHK.TRANS64.TRYWAIT P0, [R3+URZ+0xf0], R7 ;  /* 0x0000f007030075a7 */ /* 0x0044e400080011ff */
[----:B---3--:R-:W-:Y:S05]  /*a410*/  @!P0 NANOSLEEP.SYNCS 0x989680 ;  /* 0x009896800000895d */ /* 0x008fea0003900000 */
[----:B------:R-:W3:Y:S02]  /*a420*/  @!P0 SYNCS.PHASECHK.TRANS64 P0, [R3+URZ+0xf0], R7 ;  /* 0x0000f007030085a7 */ /* 0x000ee400080010ff */
[----:B---3--:R-:W-:Y:S05]  /*a430*/  @!P0 BRA `(.L_x_107) ;  /* 0xfffffffc00f08947 */ /* 0x008fea000383ffff */
[----:B------:R-:W-:Y:S05]  /*a440*/  BRA `(.L_x_108) ;  /* 0xffffffe400987947 */ /* 0x000fea000383ffff */
.L_x_56:
[----:B------:R-:W-:-:S07]  /*a450*/  MOV R5, R4 ;  /* 0x0000000400057202 */ /* 0x000fce0000000f00 */
.L_x_109:
[----:B---3--:R3:W4:Y:S02]  /*a460*/  SYNCS.PHASECHK.TRANS64.TRYWAIT P0, [R3+URZ+0x118], R5 ;  /* 0x00011805030075a7 */ /* 0x00872400080011ff */
[----:B----4-:R-:W-:Y:S05]  /*a470*/  @!P0 NANOSLEEP.SYNCS 0x989680 ;  /* 0x009896800000895d */ /* 0x010fea0003900000 */
[----:B------:R-:W4:Y:S02]  /*a480*/  @!P0 SYNCS.PHASECHK.TRANS64 P0, [R3+URZ+0x118], R5 ;  /* 0x00011805030085a7 */ /* 0x000f2400080010ff */
[----:B----4-:R-:W-:Y:S05]  /*a490*/  @!P0 BRA `(.L_x_109) ;  /* 0xfffffffc00f08947 */ /* 0x010fea000383ffff */
[----:B------:R-:W-:Y:S05]  /*a4a0*/  BRA `(.L_x_110) ;  /* 0xffffffe400887947 */ /* 0x000fea000383ffff */
.L_x_60:
[----:B------:R-:W-:-:S07]  /*a4b0*/  MOV R5, R4 ;  /* 0x0000000400057202 */ /* 0x000fce0000000f00 */
.L_x_111:
[----:B-1----:R1:W2:Y:S02]  /*a4c0*/  SYNCS.PHASECHK.TRANS64.TRYWAIT P0, [R3+URZ+0x118], R5 ;  /* 0x00011805030075a7 */ /* 0x0022a400080011ff */
[----:B--2---:R-:W-:Y:S05]  /*a4d0*/  @!P0 NANOSLEEP.SYNCS 0x989680 ;  /* 0x009896800000895d */ /* 0x004fea0003900000 */
[----:B------:R-:W2:Y:S02]  /*a4e0*/  @!P0 SYNCS.PHASECHK.TRANS64 P0, [R3+URZ+0x118], R5 ;  /* 0x00011805030085a7 */ /* 0x000ea400080010ff */
[----:B--2---:R-:W-:Y:S05]  /*a4f0*/  @!P0 BRA `(.L_x_111) ;  /* 0xfffffffc00f08947 */ /* 0x004fea000383ffff */
[----:B------:R-:W-:Y:S05]  /*a500*/  BRA `(.L_x_112) ;  /* 0xfffffff400247947 */ /* 0x000fea000383ffff */
        .weak           $__internal_0_$__cuda_sm10x_tcgen05_guardrail_trap_col_being_dealloced_not_returned_by_alloc
        .type           $__internal_0_$__cuda_sm10x_tcgen05_guardrail_trap_col_being_dealloced_not_returned_by_alloc,@function
        .size           $__internal_0_$__cuda_sm10x_tcgen05_guardrail_trap_col_being_dealloced_not_returned_by_alloc,($__internal_1_$__cuda_sm10x_tcgen05_guardrail_trap_phase_invalid_during_alloc - $__internal_0_$__cuda_sm10x_tcgen05_guardrail_trap_col_being_dealloced_not_returned_by_alloc)
$__internal_0_$__cuda_sm10x_tcgen05_guardrail_trap_col_being_dealloced_not_returned_by_alloc:
[----:B------:R-:W-:Y:S05]  /*a510*/  BPT.TRAP 0x1 ;  /* 0x000000040000795c */ /* 0x000fea0000300000 */
[----:B------:R-:W-:-:S04]  /*a520*/  HFMA2 R3, -RZ, RZ, 0, 0 ;  /* 0x00000000ff037431 */ /* 0x000fc800000001ff */
[----:B------:R-:W-:Y:S05]  /*a530*/  RET.REL.NODEC R2 `(kernel_cutlass_kernel_flash_attncuteflash_fwd_sm100FlashAttentionForwardSm100_object_at__tensor0000o12811101213_tensor0000o12811101213_tensor0000o12810111213_tensor0000o12811101213_tensor_0) ;  /* 0xffffff5802b07950 */ /* 0x000fea0003c3ffff */
        .weak           $__internal_1_$__cuda_sm10x_tcgen05_guardrail_trap_phase_invalid_during_alloc
        .type           $__internal_1_$__cuda_sm10x_tcgen05_guardrail_trap_phase_invalid_during_alloc,@function
        .size           $__internal_1_$__cuda_sm10x_tcgen05_guardrail_trap_phase_invalid_during_alloc,($__internal_2_$__cuda_sm10x_tcgen05_guardrail_trap_unallocated_columns_being_dealloced - $__internal_1_$__cuda_sm10x_tcgen05_guardrail_trap_phase_invalid_during_alloc)
$__internal_1_$__cuda_sm10x_tcgen05_guardrail_trap_phase_invalid_during_alloc:
[----:B------:R-:W-:Y:S05]  /*a540*/  BPT.TRAP 0x1 ;  /* 0x000000040000795c */ /* 0x000fea0000300000 */
[----:B------:R-:W-:-:S04]  /*a550*/  MOV R3, 0x0 ;  /* 0x0000000000037802 */ /* 0x000fc80000000f00 */
[----:B------:R-:W-:Y:S05]  /*a560*/  RET.REL.NODEC R2 `(kernel_cutlass_kernel_flash_attncuteflash_fwd_sm100FlashAttentionForwardSm100_object_at__tensor0000o12811101213_tensor0000o12811101213_tensor0000o12810111213_tensor0000o12811101213_tensor_0) ;  /* 0xffffff5802a47950 */ /* 0x000fea0003c3ffff */
        .weak           $__internal_2_$__cuda_sm10x_tcgen05_guardrail_trap_unallocated_columns_being_dealloced
        .type           $__internal_2_$__cuda_sm10x_tcgen05_guardrail_trap_unallocated_columns_being_dealloced,@function
        .size           $__internal_2_$__cuda_sm10x_tcgen05_guardrail_trap_unallocated_columns_being_dealloced,(.L_x_128 - $__internal_2_$__cuda_sm10x_tcgen05_guardrail_trap_unallocated_columns_being_dealloced)
$__internal_2_$__cuda_sm10x_tcgen05_guardrail_trap_unallocated_columns_being_dealloced:
[----:B------:R-:W-:Y:S05]  /*a570*/  BPT.TRAP 0x1 ;  /* 0x000000040000795c */ /* 0x000fea0000300000 */
[----:B------:R-:W-:-:S04]  /*a580*/  HFMA2 R3, -RZ, RZ, 0, 0 ;  /* 0x00000000ff037431 */ /* 0x000fc800000001ff */
[----:B------:R-:W-:Y:S05]  /*a590*/  RET.REL.NODEC R2 `(kernel_cutlass_kernel_flash_attncuteflash_fwd_sm100FlashAttentionForwardSm100_object_at__tensor0000o12811101213_tensor0000o12811101213_tensor0000o12810111213_tensor0000o12811101213_tensor_0) ;  /* 0xffffff5802987950 */ /* 0x000fea0003c3ffff */
.L_x_113:
[----:B------:R-:W-:-:S00]  /*a5a0*/  BRA `(.L_x_113) ;  /* 0xfffffffc00fc7947 */ /* 0x000fc0000383ffff */
[----:B------:R-:W-:-:S00]  /*a5b0*/  NOP ;  /* 0x0000000000007918 */ /* 0x000fc00000000000 */
        /* <DEDUP_REMOVED lines=12> */
.L_x_128:


//--------------------- .nv.shared.kernel_cutlass_kernel_flash_attncuteflash_fwd_sm100FlashAttentionForwardSm100_object_at__tensor0000o12811101213_tensor0000o12811101213_tensor0000o12810111213_tensor0000o12811101213_tensor_0 --------------------------
	.section	.nv.shared.kernel_cutlass_kernel_flash_attncuteflash_fwd_sm100FlashAttentionForwardSm100_object_at__tensor0000o12811101213_tensor0000o12811101213_tensor0000o12810111213_tensor0000o12811101213_tensor_0,"aw",@nobits
	.sectionflags	@""
	.align	1024
	.zero		1024


//--------------------- .nv.shared.reserved.0     --------------------------
	.section	.nv.shared.reserved.0,"aw",@nobits
	.align	8
	.weak		__nv_reservedSMEM_offset_0_alias
	.size		__nv_reservedSMEM_offset_0_alias, 0, 64
	.other		__nv_reservedSMEM_offset_0_alias,@"STO_CUDA_RESERVED_SHARED STV_DEFAULT"
__nv_reservedSMEM_offset_0_alias:
	.zero		0
.nv.shared.reserved.0:
	.zero		64
	.weak		__nv_reservedSMEM_allocation_phase
	.type		__nv_reservedSMEM_allocation_phase,@object
	.size		__nv_reservedSMEM_allocation_phase,(.L_0 - __nv_reservedSMEM_allocation_phase)
__nv_reservedSMEM_allocation_phase:
	.zero		1
.L_0:
	.zero		7
	.weak		__nv_reservedSMEM_devtool_atexit_pc
	.type		__nv_reservedSMEM_devtool_atexit_pc,@object
	.size		__nv_reservedSMEM_devtool_atexit_pc,(__nv_reservedSMEM_allocation_mask - __nv_reservedSMEM_devtool_atexit_pc)
__nv_reservedSMEM_devtool_atexit_pc:
	.zero		8
	.weak		__nv_reservedSMEM_allocation_mask
	.type		__nv_reservedSMEM_allocation_mask,@object
	.size		__nv_reservedSMEM_allocation_mask,(.L_2 - __nv_reservedSMEM_allocation_mask)
__nv_reservedSMEM_allocation_mask:
	.zero		4
.L_2:


//--------------------- .nv.constant0.kernel_cutlass_kernel_flash_attncuteflash_fwd_sm100FlashAttentionForwardSm100_object_at__tensor0000o12811101213_tensor0000o12811101213_tensor0000o12810111213_tensor0000o12811101213_tensor_0 --------------------------
	.section	.nv.constant0.kernel_cutlass_kernel_flash_attncuteflash_fwd_sm100FlashAttentionForwardSm100_object_at__tensor0000o12811101213_tensor0000o12811101213_tensor0000o12810111213_tensor0000o12811101213_tensor_0,"a",@progbits
	.sectionflags	@""
	.align	4
.nv.constant0.kernel_cutlass_kernel_flash_attncuteflash_fwd_sm100FlashAttentionForwardSm100_object_at__tensor0000o12811101213_tensor0000o12811101213_tensor0000o12810111213_tensor0000o12811101213_tensor_0:
	.zero		1580


//--------------------- SYMBOLS --------------------------

	.type		.nv.reservedSmem.offset0,@object
	.size		.nv.reservedSmem.offset0,0x4
	.type		.nv.reservedSmem.cap,@object
	.size		.nv.reservedSmem.cap,0x4
